//
// Generated by NVIDIA NVVM Compiler
//
// Compiler Build ID: CL-36424714
// Cuda compilation tools, release 13.0, V13.0.88
// Based on NVVM 20.0.0
//

.version 9.0
.target sm_100
.address_size 64

	// .globl	_Z7get_dstPfS_S_i

.visible .entry _Z7get_dstPfS_S_i(
	.param .u64 .ptr .align 1 _Z7get_dstPfS_S_i_param_0,
	.param .u64 .ptr .align 1 _Z7get_dstPfS_S_i_param_1,
	.param .u64 .ptr .align 1 _Z7get_dstPfS_S_i_param_2,
	.param .u32 _Z7get_dstPfS_S_i_param_3
)
{
	.reg .pred 	%p<10>;
	.reg .b32 	%r<40>;
	.reg .b32 	%f<73>;
	.reg .b64 	%rd<55>;

	ld.param.u64 	%rd10, [_Z7get_dstPfS_S_i_param_0];
	ld.param.u64 	%rd11, [_Z7get_dstPfS_S_i_param_1];
	ld.param.u64 	%rd12, [_Z7get_dstPfS_S_i_param_2];
	ld.param.u32 	%r17, [_Z7get_dstPfS_S_i_param_3];
	cvta.to.global.u64 	%rd13, %rd10;
	cvta.to.global.u64 	%rd1, %rd12;
	cvta.to.global.u64 	%rd2, %rd11;
	mov.u32 	%r18, %ctaid.x;
	mov.u32 	%r19, %tid.x;
	mul.lo.s32 	%r1, %r17, %r18;
	mul.wide.s32 	%rd14, %r1, 4;
	add.s64 	%rd15, %rd2, %rd14;
	ld.global.f32 	%f9, [%rd15];
	mul.lo.s32 	%r2, %r17, %r19;
	mul.wide.s32 	%rd16, %r2, 4;
	add.s64 	%rd17, %rd1, %rd16;
	ld.global.f32 	%f10, [%rd17];
	sub.f32 	%f11, %f9, %f10;
	mul.f32 	%f71, %f11, %f11;
	mov.u32 	%r20, %ntid.x;
	mad.lo.s32 	%r21, %r18, %r20, %r19;
	mul.wide.u32 	%rd18, %r21, 4;
	add.s64 	%rd3, %rd13, %rd18;
	st.global.f32 	[%rd3], %f71;
	setp.lt.s32 	%p1, %r17, 2;
	@%p1 bra 	$L__BB0_13;
	add.s32 	%r3, %r17, -1;
	add.s32 	%r23, %r17, -2;
	and.b32  	%r4, %r3, 7;
	setp.lt.u32 	%p2, %r23, 7;
	mov.b32 	%r38, 1;
	@%p2 bra 	$L__BB0_5;
	and.b32  	%r25, %r3, -8;
	neg.s32 	%r36, %r25;
	add.s32 	%r26, %r1, 1;
	mul.wide.u32 	%rd19, %r26, 4;
	add.s64 	%rd20, %rd19, %rd2;
	add.s64 	%rd54, %rd20, 16;
	add.s32 	%r27, %r2, 1;
	mul.wide.u32 	%rd21, %r27, 4;
	add.s64 	%rd22, %rd21, %rd1;
	add.s64 	%rd53, %rd22, 16;
	mov.b32 	%r35, 0;
$L__BB0_3:
	.pragma "nounroll";
	ld.global.f32 	%f12, [%rd54+-16];
	ld.global.f32 	%f13, [%rd53+-16];
	sub.f32 	%f14, %f12, %f13;
	fma.rn.f32 	%f15, %f14, %f14, %f71;
	st.global.f32 	[%rd3], %f15;
	ld.global.f32 	%f16, [%rd54+-12];
	ld.global.f32 	%f17, [%rd53+-12];
	sub.f32 	%f18, %f16, %f17;
	fma.rn.f32 	%f19, %f18, %f18, %f15;
	st.global.f32 	[%rd3], %f19;
	ld.global.f32 	%f20, [%rd54+-8];
	ld.global.f32 	%f21, [%rd53+-8];
	sub.f32 	%f22, %f20, %f21;
	fma.rn.f32 	%f23, %f22, %f22, %f19;
	st.global.f32 	[%rd3], %f23;
	ld.global.f32 	%f24, [%rd54+-4];
	ld.global.f32 	%f25, [%rd53+-4];
	sub.f32 	%f26, %f24, %f25;
	fma.rn.f32 	%f27, %f26, %f26, %f23;
	st.global.f32 	[%rd3], %f27;
	ld.global.f32 	%f28, [%rd54];
	ld.global.f32 	%f29, [%rd53];
	sub.f32 	%f30, %f28, %f29;
	fma.rn.f32 	%f31, %f30, %f30, %f27;
	st.global.f32 	[%rd3], %f31;
	ld.global.f32 	%f32, [%rd54+4];
	ld.global.f32 	%f33, [%rd53+4];
	sub.f32 	%f34, %f32, %f33;
	fma.rn.f32 	%f35, %f34, %f34, %f31;
	st.global.f32 	[%rd3], %f35;
	ld.global.f32 	%f36, [%rd54+8];
	ld.global.f32 	%f37, [%rd53+8];
	sub.f32 	%f38, %f36, %f37;
	fma.rn.f32 	%f39, %f38, %f38, %f35;
	st.global.f32 	[%rd3], %f39;
	ld.global.f32 	%f40, [%rd54+12];
	ld.global.f32 	%f41, [%rd53+12];
	sub.f32 	%f42, %f40, %f41;
	fma.rn.f32 	%f71, %f42, %f42, %f39;
	st.global.f32 	[%rd3], %f71;
	add.s32 	%r36, %r36, 8;
	add.s32 	%r35, %r35, 8;
	add.s64 	%rd54, %rd54, 32;
	add.s64 	%rd53, %rd53, 32;
	setp.ne.s32 	%p3, %r36, 0;
	@%p3 bra 	$L__BB0_3;
	add.s32 	%r38, %r35, 1;
$L__BB0_5:
	setp.eq.s32 	%p4, %r4, 0;
	@%p4 bra 	$L__BB0_13;
	and.b32  	%r12, %r3, 3;
	setp.lt.u32 	%p5, %r4, 4;
	@%p5 bra 	$L__BB0_8;
	add.s32 	%r28, %r38, %r1;
	mul.wide.u32 	%rd23, %r28, 4;
	add.s64 	%rd24, %rd2, %rd23;
	ld.global.f32 	%f43, [%rd24];
	add.s32 	%r29, %r38, %r2;
	mul.wide.u32 	%rd25, %r29, 4;
	add.s64 	%rd26, %rd1, %rd25;
	ld.global.f32 	%f44, [%rd26];
	sub.f32 	%f45, %f43, %f44;
	fma.rn.f32 	%f46, %f45, %f45, %f71;
	st.global.f32 	[%rd3], %f46;
	cvt.u64.u32 	%rd27, %r1;
	cvt.u64.u32 	%rd28, %r38;
	add.s64 	%rd29, %rd28, %rd27;
	shl.b64 	%rd30, %rd29, 2;
	add.s64 	%rd31, %rd2, %rd30;
	ld.global.f32 	%f47, [%rd31+4];
	cvt.u64.u32 	%rd32, %r2;
	add.s64 	%rd33, %rd28, %rd32;
	shl.b64 	%rd34, %rd33, 2;
	add.s64 	%rd35, %rd1, %rd34;
	ld.global.f32 	%f48, [%rd35+4];
	sub.f32 	%f49, %f47, %f48;
	fma.rn.f32 	%f50, %f49, %f49, %f46;
	st.global.f32 	[%rd3], %f50;
	ld.global.f32 	%f51, [%rd31+8];
	ld.global.f32 	%f52, [%rd35+8];
	sub.f32 	%f53, %f51, %f52;
	fma.rn.f32 	%f54, %f53, %f53, %f50;
	st.global.f32 	[%rd3], %f54;
	ld.global.f32 	%f55, [%rd31+12];
	ld.global.f32 	%f56, [%rd35+12];
	sub.f32 	%f57, %f55, %f56;
	fma.rn.f32 	%f71, %f57, %f57, %f54;
	st.global.f32 	[%rd3], %f71;
	add.s32 	%r38, %r38, 4;
$L__BB0_8:
	setp.eq.s32 	%p6, %r12, 0;
	@%p6 bra 	$L__BB0_13;
	setp.eq.s32 	%p7, %r12, 1;
	@%p7 bra 	$L__BB0_11;
	add.s32 	%r30, %r38, %r1;
	mul.wide.u32 	%rd36, %r30, 4;
	add.s64 	%rd37, %rd2, %rd36;
	ld.global.f32 	%f58, [%rd37];
	add.s32 	%r31, %r38, %r2;
	mul.wide.u32 	%rd38, %r31, 4;
	add.s64 	%rd39, %rd1, %rd38;
	ld.global.f32 	%f59, [%rd39];
	sub.f32 	%f60, %f58, %f59;
	fma.rn.f32 	%f61, %f60, %f60, %f71;
	st.global.f32 	[%rd3], %f61;
	cvt.u64.u32 	%rd40, %r1;
	cvt.u64.u32 	%rd41, %r38;
	add.s64 	%rd42, %rd41, %rd40;
	shl.b64 	%rd43, %rd42, 2;
	add.s64 	%rd44, %rd2, %rd43;
	ld.global.f32 	%f62, [%rd44+4];
	cvt.u64.u32 	%rd45, %r2;
	add.s64 	%rd46, %rd41, %rd45;
	shl.b64 	%rd47, %rd46, 2;
	add.s64 	%rd48, %rd1, %rd47;
	ld.global.f32 	%f63, [%rd48+4];
	sub.f32 	%f64, %f62, %f63;
	fma.rn.f32 	%f71, %f64, %f64, %f61;
	st.global.f32 	[%rd3], %f71;
	add.s32 	%r38, %r38, 2;
$L__BB0_11:
	and.b32  	%r32, %r3, 1;
	setp.eq.b32 	%p8, %r32, 1;
	not.pred 	%p9, %p8;
	@%p9 bra 	$L__BB0_13;
	add.s32 	%r33, %r38, %r1;
	mul.wide.u32 	%rd49, %r33, 4;
	add.s64 	%rd50, %rd2, %rd49;
	ld.global.f32 	%f65, [%rd50];
	add.s32 	%r34, %r38, %r2;
	mul.wide.u32 	%rd51, %r34, 4;
	add.s64 	%rd52, %rd1, %rd51;
	ld.global.f32 	%f66, [%rd52];
	sub.f32 	%f67, %f65, %f66;
	fma.rn.f32 	%f68, %f67, %f67, %f71;
	st.global.f32 	[%rd3], %f68;
$L__BB0_13:
	ret;

}
	// .globl	_Z7regroupPiPfi
.visible .entry _Z7regroupPiPfi(
	.param .u64 .ptr .align 1 _Z7regroupPiPfi_param_0,
	.param .u64 .ptr .align 1 _Z7regroupPiPfi_param_1,
	.param .u32 _Z7regroupPiPfi_param_2
)
{
	.reg .pred 	%p<39>;
	.reg .b32 	%r<65>;
	.reg .b32 	%f<99>;
	.reg .b64 	%rd<30>;

	ld.param.u64 	%rd9, [_Z7regroupPiPfi_param_0];
	ld.param.u64 	%rd10, [_Z7regroupPiPfi_param_1];
	ld.param.u32 	%r19, [_Z7regroupPiPfi_param_2];
	cvta.to.global.u64 	%rd11, %rd9;
	cvta.to.global.u64 	%rd1, %rd10;
	mov.u32 	%r20, %ctaid.x;
	mul.lo.s32 	%r1, %r19, %r20;
	mul.wide.s32 	%rd12, %r1, 4;
	add.s64 	%rd13, %rd1, %rd12;
	ld.global.f32 	%f66, [%rd13];
	mul.wide.u32 	%rd14, %r20, 4;
	add.s64 	%rd2, %rd11, %rd14;
	mov.b32 	%r21, 1;
	st.global.u32 	[%rd2], %r21;
	setp.lt.s32 	%p1, %r19, 2;
	@%p1 bra 	$L__BB1_71;
	add.s32 	%r2, %r19, -1;
	add.s32 	%r23, %r19, -2;
	and.b32  	%r3, %r2, 15;
	setp.lt.u32 	%p2, %r23, 15;
	mov.b32 	%r61, 1;
	@%p2 bra 	$L__BB1_36;
	and.b32  	%r4, %r2, -16;
	mov.b32 	%r59, 1;
$L__BB1_3:
	.pragma "nounroll";
	add.s32 	%r25, %r59, %r1;
	mul.wide.u32 	%rd15, %r25, 4;
	add.s64 	%rd3, %rd1, %rd15;
	ld.global.f32 	%f3, [%rd3];
	setp.geu.f32 	%p3, %f3, %f66;
	@%p3 bra 	$L__BB1_5;
	add.s32 	%r26, %r59, 1;
	st.global.u32 	[%rd2], %r26;
	mov.f32 	%f66, %f3;
$L__BB1_5:
	ld.global.f32 	%f5, [%rd3+4];
	setp.geu.f32 	%p4, %f5, %f66;
	@%p4 bra 	$L__BB1_7;
	add.s32 	%r27, %r59, 2;
	st.global.u32 	[%rd2], %r27;
	mov.f32 	%f66, %f5;
$L__BB1_7:
	ld.global.f32 	%f7, [%rd3+8];
	setp.geu.f32 	%p5, %f7, %f66;
	@%p5 bra 	$L__BB1_9;
	add.s32 	%r28, %r59, 3;
	st.global.u32 	[%rd2], %r28;
	mov.f32 	%f66, %f7;
$L__BB1_9:
	ld.global.f32 	%f9, [%rd3+12];
	setp.geu.f32 	%p6, %f9, %f66;
	@%p6 bra 	$L__BB1_11;
	add.s32 	%r29, %r59, 4;
	st.global.u32 	[%rd2], %r29;
	mov.f32 	%f66, %f9;
$L__BB1_11:
	ld.global.f32 	%f11, [%rd3+16];
	setp.geu.f32 	%p7, %f11, %f66;
	@%p7 bra 	$L__BB1_13;
	add.s32 	%r30, %r59, 5;
	st.global.u32 	[%rd2], %r30;
	mov.f32 	%f66, %f11;
$L__BB1_13:
	ld.global.f32 	%f13, [%rd3+20];
	setp.geu.f32 	%p8, %f13, %f66;
	@%p8 bra 	$L__BB1_15;
	add.s32 	%r31, %r59, 6;
	st.global.u32 	[%rd2], %r31;
	mov.f32 	%f66, %f13;
$L__BB1_15:
	ld.global.f32 	%f15, [%rd3+24];
	setp.geu.f32 	%p9, %f15, %f66;
	@%p9 bra 	$L__BB1_17;
	add.s32 	%r32, %r59, 7;
	st.global.u32 	[%rd2], %r32;
	mov.f32 	%f66, %f15;
$L__BB1_17:
	ld.global.f32 	%f17, [%rd3+28];
	setp.geu.f32 	%p10, %f17, %f66;
	@%p10 bra 	$L__BB1_19;
	add.s32 	%r33, %r59, 8;
	st.global.u32 	[%rd2], %r33;
	mov.f32 	%f66, %f17;
$L__BB1_19:
	ld.global.f32 	%f19, [%rd3+32];
	setp.geu.f32 	%p11, %f19, %f66;
	@%p11 bra 	$L__BB1_21;
	add.s32 	%r34, %r59, 9;
	st.global.u32 	[%rd2], %r34;
	mov.f32 	%f66, %f19;
$L__BB1_21:
	ld.global.f32 	%f21, [%rd3+36];
	setp.geu.f32 	%p12, %f21, %f66;
	@%p12 bra 	$L__BB1_23;
	add.s32 	%r35, %r59, 10;
	st.global.u32 	[%rd2], %r35;
	mov.f32 	%f66, %f21;
$L__BB1_23:
	ld.global.f32 	%f23, [%rd3+40];
	setp.geu.f32 	%p13, %f23, %f66;
	@%p13 bra 	$L__BB1_25;
	add.s32 	%r36, %r59, 11;
	st.global.u32 	[%rd2], %r36;
	mov.f32 	%f66, %f23;
$L__BB1_25:
	ld.global.f32 	%f25, [%rd3+44];
	setp.geu.f32 	%p14, %f25, %f66;
	@%p14 bra 	$L__BB1_27;
	add.s32 	%r37, %r59, 12;
	st.global.u32 	[%rd2], %r37;
	mov.f32 	%f66, %f25;
$L__BB1_27:
	ld.global.f32 	%f27, [%rd3+48];
	setp.geu.f32 	%p15, %f27, %f66;
	@%p15 bra 	$L__BB1_29;
	add.s32 	%r38, %r59, 13;
	st.global.u32 	[%rd2], %r38;
	mov.f32 	%f66, %f27;
$L__BB1_29:
	ld.global.f32 	%f29, [%rd3+52];
	setp.geu.f32 	%p16, %f29, %f66;
	@%p16 bra 	$L__BB1_31;
	add.s32 	%r39, %r59, 14;
	st.global.u32 	[%rd2], %r39;
	mov.f32 	%f66, %f29;
$L__BB1_31:
	ld.global.f32 	%f31, [%rd3+56];
	setp.geu.f32 	%p17, %f31, %f66;
	@%p17 bra 	$L__BB1_33;
	add.s32 	%r40, %r59, 15;
	st.global.u32 	[%rd2], %r40;
	mov.f32 	%f66, %f31;
$L__BB1_33:
	ld.global.f32 	%f33, [%rd3+60];
	setp.geu.f32 	%p18, %f33, %f66;
	@%p18 bra 	$L__BB1_35;
	add.s32 	%r41, %r59, 16;
	st.global.u32 	[%rd2], %r41;
	mov.f32 	%f66, %f33;
$L__BB1_35:
	add.s32 	%r61, %r59, 16;
	add.s32 	%r42, %r59, 15;
	setp.ne.s32 	%p19, %r42, %r4;
	mov.u32 	%r59, %r61;
	@%p19 bra 	$L__BB1_3;
$L__BB1_36:
	setp.eq.s32 	%p20, %r3, 0;
	@%p20 bra 	$L__BB1_71;
	and.b32  	%r8, %r2, 7;
	setp.lt.u32 	%p21, %r3, 8;
	@%p21 bra 	$L__BB1_55;
	add.s32 	%r43, %r61, %r1;
	mul.wide.u32 	%rd16, %r43, 4;
	add.s64 	%rd17, %rd1, %rd16;
	ld.global.f32 	%f36, [%rd17];
	setp.geu.f32 	%p22, %f36, %f66;
	@%p22 bra 	$L__BB1_40;
	add.s32 	%r44, %r61, 1;
	st.global.u32 	[%rd2], %r44;
	mov.f32 	%f66, %f36;
$L__BB1_40:
	cvt.u64.u32 	%rd18, %r1;
	cvt.u64.u32 	%rd19, %r61;
	add.s64 	%rd20, %rd19, %rd18;
	shl.b64 	%rd21, %rd20, 2;
	add.s64 	%rd4, %rd1, %rd21;
	ld.global.f32 	%f38, [%rd4+4];
	setp.geu.f32 	%p23, %f38, %f66;
	@%p23 bra 	$L__BB1_42;
	add.s32 	%r45, %r61, 2;
	st.global.u32 	[%rd2], %r45;
	mov.f32 	%f66, %f38;
$L__BB1_42:
	ld.global.f32 	%f40, [%rd4+8];
	setp.geu.f32 	%p24, %f40, %f66;
	@%p24 bra 	$L__BB1_44;
	add.s32 	%r46, %r61, 3;
	st.global.u32 	[%rd2], %r46;
	mov.f32 	%f66, %f40;
$L__BB1_44:
	ld.global.f32 	%f42, [%rd4+12];
	setp.geu.f32 	%p25, %f42, %f66;
	@%p25 bra 	$L__BB1_46;
	add.s32 	%r47, %r61, 4;
	st.global.u32 	[%rd2], %r47;
	mov.f32 	%f66, %f42;
$L__BB1_46:
	ld.global.f32 	%f44, [%rd4+16];
	setp.geu.f32 	%p26, %f44, %f66;
	@%p26 bra 	$L__BB1_48;
	add.s32 	%r48, %r61, 5;
	st.global.u32 	[%rd2], %r48;
	mov.f32 	%f66, %f44;
$L__BB1_48:
	ld.global.f32 	%f46, [%rd4+20];
	setp.geu.f32 	%p27, %f46, %f66;
	@%p27 bra 	$L__BB1_50;
	add.s32 	%r49, %r61, 6;
	st.global.u32 	[%rd2], %r49;
	mov.f32 	%f66, %f46;
$L__BB1_50:
	ld.global.f32 	%f48, [%rd4+24];
	setp.geu.f32 	%p28, %f48, %f66;
	@%p28 bra 	$L__BB1_52;
	add.s32 	%r50, %r61, 7;
	st.global.u32 	[%rd2], %r50;
	mov.f32 	%f66, %f48;
$L__BB1_52:
	ld.global.f32 	%f50, [%rd4+28];
	setp.geu.f32 	%p29, %f50, %f66;
	@%p29 bra 	$L__BB1_54;
	add.s32 	%r51, %r61, 8;
	st.global.u32 	[%rd2], %r51;
	mov.f32 	%f66, %f50;
$L__BB1_54:
	add.s32 	%r61, %r61, 8;
$L__BB1_55:
	setp.eq.s32 	%p30, %r8, 0;
	@%p30 bra 	$L__BB1_71;
	and.b32  	%r11, %r2, 3;
	setp.lt.u32 	%p31, %r8, 4;
	@%p31 bra 	$L__BB1_66;
	add.s32 	%r52, %r61, %r1;
	mul.wide.u32 	%rd22, %r52, 4;
	add.s64 	%rd23, %rd1, %rd22;
	ld.global.f32 	%f53, [%rd23];
	setp.geu.f32 	%p32, %f53, %f66;
	@%p32 bra 	$L__BB1_59;
	add.s32 	%r53, %r61, 1;
	st.global.u32 	[%rd2], %r53;
	mov.f32 	%f66, %f53;
$L__BB1_59:
	cvt.u64.u32 	%rd24, %r1;
	cvt.u64.u32 	%rd25, %r61;
	add.s64 	%rd26, %rd25, %rd24;
	shl.b64 	%rd27, %rd26, 2;
	add.s64 	%rd5, %rd1, %rd27;
	ld.global.f32 	%f55, [%rd5+4];
	setp.geu.f32 	%p33, %f55, %f66;
	@%p33 bra 	$L__BB1_61;
	add.s32 	%r54, %r61, 2;
	st.global.u32 	[%rd2], %r54;
	mov.f32 	%f66, %f55;
$L__BB1_61:
	ld.global.f32 	%f57, [%rd5+8];
	setp.geu.f32 	%p34, %f57, %f66;
	@%p34 bra 	$L__BB1_63;
	add.s32 	%r55, %r61, 3;
	st.global.u32 	[%rd2], %r55;
	mov.f32 	%f66, %f57;
$L__BB1_63:
	ld.global.f32 	%f59, [%rd5+12];
	setp.geu.f32 	%p35, %f59, %f66;
	@%p35 bra 	$L__BB1_65;
	add.s32 	%r56, %r61, 4;
	st.global.u32 	[%rd2], %r56;
	mov.f32 	%f66, %f59;
$L__BB1_65:
	add.s32 	%r61, %r61, 4;
$L__BB1_66:
	setp.eq.s32 	%p36, %r11, 0;
	@%p36 bra 	$L__BB1_71;
	add.s32 	%r57, %r61, %r1;
	mul.wide.u32 	%rd28, %r57, 4;
	add.s64 	%rd29, %rd1, %rd28;
	neg.s32 	%r63, %r11;
$L__BB1_68:
	.pragma "nounroll";
	ld.global.f32 	%f63, [%rd29];
	setp.geu.f32 	%p37, %f63, %f66;
	@%p37 bra 	$L__BB1_70;
	add.s32 	%r58, %r61, 1;
	st.global.u32 	[%rd2], %r58;
	mov.f32 	%f66, %f63;
$L__BB1_70:
	add.s32 	%r61, %r61, 1;
	add.s64 	%rd29, %rd29, 4;
	add.s32 	%r63, %r63, 1;
	setp.ne.s32 	%p38, %r63, 0;
	@%p38 bra 	$L__BB1_68;
$L__BB1_71:
	ret;

}
	// .globl	_Z5clearPfPii
.visible .entry _Z5clearPfPii(
	.param .u64 .ptr .align 1 _Z5clearPfPii_param_0,
	.param .u64 .ptr .align 1 _Z5clearPfPii_param_1,
	.param .u32 _Z5clearPfPii_param_2
)
{
	.reg .pred 	%p<10>;
	.reg .b32 	%r<28>;
	.reg .b64 	%rd<36>;

	ld.param.u64 	%rd9, [_Z5clearPfPii_param_0];
	ld.param.u64 	%rd10, [_Z5clearPfPii_param_1];
	ld.param.u32 	%r13, [_Z5clearPfPii_param_2];
	cvta.to.global.u64 	%rd1, %rd10;
	cvta.to.global.u64 	%rd2, %rd9;
	setp.lt.s32 	%p1, %r13, 1;
	@%p1 bra 	$L__BB2_12;
	mov.u32 	%r15, %tid.x;
	mul.lo.s32 	%r1, %r13, %r15;
	and.b32  	%r2, %r13, 7;
	setp.lt.u32 	%p2, %r13, 8;
	mov.b32 	%r26, 0;
	@%p2 bra 	$L__BB2_4;
	and.b32  	%r26, %r13, 2147483640;
	neg.s32 	%r24, %r26;
	mul.wide.u32 	%rd11, %r1, 4;
	add.s64 	%rd12, %rd11, 16;
	add.s64 	%rd35, %rd1, %rd12;
	add.s64 	%rd34, %rd2, %rd12;
$L__BB2_3:
	.pragma "nounroll";
	mov.b32 	%r16, 0;
	st.global.u32 	[%rd34+-16], %r16;
	st.global.u32 	[%rd35+-16], %r16;
	st.global.u32 	[%rd34+-12], %r16;
	st.global.u32 	[%rd35+-12], %r16;
	st.global.u32 	[%rd34+-8], %r16;
	st.global.u32 	[%rd35+-8], %r16;
	st.global.u32 	[%rd34+-4], %r16;
	st.global.u32 	[%rd35+-4], %r16;
	st.global.u32 	[%rd34], %r16;
	st.global.u32 	[%rd35], %r16;
	st.global.u32 	[%rd34+4], %r16;
	st.global.u32 	[%rd35+4], %r16;
	st.global.u32 	[%rd34+8], %r16;
	st.global.u32 	[%rd35+8], %r16;
	st.global.u32 	[%rd34+12], %r16;
	st.global.u32 	[%rd35+12], %r16;
	add.s32 	%r24, %r24, 8;
	add.s64 	%rd35, %rd35, 32;
	add.s64 	%rd34, %rd34, 32;
	setp.ne.s32 	%p3, %r24, 0;
	@%p3 bra 	$L__BB2_3;
$L__BB2_4:
	setp.eq.s32 	%p4, %r2, 0;
	@%p4 bra 	$L__BB2_12;
	and.b32  	%r8, %r13, 3;
	setp.lt.u32 	%p5, %r2, 4;
	@%p5 bra 	$L__BB2_7;
	add.s32 	%r17, %r26, %r1;
	mul.wide.u32 	%rd13, %r17, 4;
	add.s64 	%rd14, %rd2, %rd13;
	mov.b32 	%r18, 0;
	st.global.u32 	[%rd14], %r18;
	add.s64 	%rd15, %rd1, %rd13;
	st.global.u32 	[%rd15], %r18;
	cvt.u64.u32 	%rd16, %r1;
	cvt.u64.u32 	%rd17, %r26;
	add.s64 	%rd18, %rd17, %rd16;
	shl.b64 	%rd19, %rd18, 2;
	add.s64 	%rd20, %rd2, %rd19;
	st.global.u32 	[%rd20+4], %r18;
	add.s64 	%rd21, %rd1, %rd19;
	st.global.u32 	[%rd21+4], %r18;
	st.global.u32 	[%rd20+8], %r18;
	st.global.u32 	[%rd21+8], %r18;
	st.global.u32 	[%rd20+12], %r18;
	st.global.u32 	[%rd21+12], %r18;
	add.s32 	%r26, %r26, 4;
$L__BB2_7:
	setp.eq.s32 	%p6, %r8, 0;
	@%p6 bra 	$L__BB2_12;
	setp.eq.s32 	%p7, %r8, 1;
	@%p7 bra 	$L__BB2_10;
	add.s32 	%r19, %r26, %r1;
	mul.wide.u32 	%rd22, %r19, 4;
	add.s64 	%rd23, %rd2, %rd22;
	mov.b32 	%r20, 0;
	st.global.u32 	[%rd23], %r20;
	add.s64 	%rd24, %rd1, %rd22;
	st.global.u32 	[%rd24], %r20;
	cvt.u64.u32 	%rd25, %r1;
	cvt.u64.u32 	%rd26, %r26;
	add.s64 	%rd27, %rd26, %rd25;
	shl.b64 	%rd28, %rd27, 2;
	add.s64 	%rd29, %rd2, %rd28;
	st.global.u32 	[%rd29+4], %r20;
	add.s64 	%rd30, %rd1, %rd28;
	st.global.u32 	[%rd30+4], %r20;
	add.s32 	%r26, %r26, 2;
$L__BB2_10:
	and.b32  	%r21, %r13, 1;
	setp.eq.b32 	%p8, %r21, 1;
	not.pred 	%p9, %p8;
	@%p9 bra 	$L__BB2_12;
	add.s32 	%r22, %r26, %r1;
	mul.wide.u32 	%rd31, %r22, 4;
	add.s64 	%rd32, %rd2, %rd31;
	mov.b32 	%r23, 0;
	st.global.u32 	[%rd32], %r23;
	add.s64 	%rd33, %rd1, %rd31;
	st.global.u32 	[%rd33], %r23;
$L__BB2_12:
	ret;

}
	// .globl	_Z14recenter_step1PfPiS_S0_ii
.visible .entry _Z14recenter_step1PfPiS_S0_ii(
	.param .u64 .ptr .align 1 _Z14recenter_step1PfPiS_S0_ii_param_0,
	.param .u64 .ptr .align 1 _Z14recenter_step1PfPiS_S0_ii_param_1,
	.param .u64 .ptr .align 1 _Z14recenter_step1PfPiS_S0_ii_param_2,
	.param .u64 .ptr .align 1 _Z14recenter_step1PfPiS_S0_ii_param_3,
	.param .u32 _Z14recenter_step1PfPiS_S0_ii_param_4,
	.param .u32 _Z14recenter_step1PfPiS_S0_ii_param_5
)
{
	.reg .pred 	%p<13>;
	.reg .b32 	%r<69>;
	.reg .b32 	%f<46>;
	.reg .b64 	%rd<61>;

	ld.param.u64 	%rd16, [_Z14recenter_step1PfPiS_S0_ii_param_0];
	ld.param.u64 	%rd17, [_Z14recenter_step1PfPiS_S0_ii_param_1];
	ld.param.u64 	%rd18, [_Z14recenter_step1PfPiS_S0_ii_param_2];
	ld.param.u64 	%rd15, [_Z14recenter_step1PfPiS_S0_ii_param_3];
	ld.param.u32 	%r17, [_Z14recenter_step1PfPiS_S0_ii_param_4];
	ld.param.u32 	%r18, [_Z14recenter_step1PfPiS_S0_ii_param_5];
	cvta.to.global.u64 	%rd1, %rd17;
	cvta.to.global.u64 	%rd2, %rd16;
	cvta.to.global.u64 	%rd3, %rd18;
	setp.lt.s32 	%p1, %r17, 1;
	@%p1 bra 	$L__BB3_15;
	mov.u32 	%r20, %tid.x;
	add.s32 	%r1, %r20, 1;
	mul.lo.s32 	%r21, %r18, %r20;
	and.b32  	%r2, %r18, 7;
	and.b32  	%r3, %r18, 3;
	and.b32  	%r4, %r18, 2147483640;
	and.b32  	%r5, %r18, 1;
	neg.s32 	%r6, %r4;
	cvt.u64.u32 	%rd4, %r21;
	cvta.to.global.u64 	%rd5, %rd15;
	mov.b32 	%r64, 0;
$L__BB3_2:
	setp.lt.s32 	%p2, %r18, 1;
	mul.wide.u32 	%rd19, %r64, 4;
	add.s64 	%rd20, %rd5, %rd19;
	ld.global.u32 	%r22, [%rd20];
	setp.ne.s32 	%p3, %r22, %r1;
	or.pred  	%p4, %p3, %p2;
	@%p4 bra 	$L__BB3_14;
	setp.lt.u32 	%p5, %r18, 8;
	mul.lo.s32 	%r8, %r64, %r18;
	mov.b32 	%r67, 0;
	@%p5 bra 	$L__BB3_6;
	shl.b64 	%rd21, %rd4, 2;
	add.s64 	%rd22, %rd21, 16;
	add.s64 	%rd59, %rd1, %rd22;
	add.s64 	%rd58, %rd2, %rd22;
	mul.wide.u32 	%rd23, %r8, 4;
	add.s64 	%rd24, %rd3, %rd23;
	add.s64 	%rd60, %rd24, 16;
	mov.u32 	%r65, %r6;
$L__BB3_5:
	.pragma "nounroll";
	ld.global.f32 	%f1, [%rd60+-16];
	ld.global.f32 	%f2, [%rd58+-16];
	add.f32 	%f3, %f1, %f2;
	st.global.f32 	[%rd58+-16], %f3;
	ld.global.u32 	%r24, [%rd59+-16];
	add.s32 	%r25, %r24, 1;
	st.global.u32 	[%rd59+-16], %r25;
	ld.global.f32 	%f4, [%rd60+-12];
	ld.global.f32 	%f5, [%rd58+-12];
	add.f32 	%f6, %f4, %f5;
	st.global.f32 	[%rd58+-12], %f6;
	ld.global.u32 	%r26, [%rd59+-12];
	add.s32 	%r27, %r26, 1;
	st.global.u32 	[%rd59+-12], %r27;
	ld.global.f32 	%f7, [%rd60+-8];
	ld.global.f32 	%f8, [%rd58+-8];
	add.f32 	%f9, %f7, %f8;
	st.global.f32 	[%rd58+-8], %f9;
	ld.global.u32 	%r28, [%rd59+-8];
	add.s32 	%r29, %r28, 1;
	st.global.u32 	[%rd59+-8], %r29;
	ld.global.f32 	%f10, [%rd60+-4];
	ld.global.f32 	%f11, [%rd58+-4];
	add.f32 	%f12, %f10, %f11;
	st.global.f32 	[%rd58+-4], %f12;
	ld.global.u32 	%r30, [%rd59+-4];
	add.s32 	%r31, %r30, 1;
	st.global.u32 	[%rd59+-4], %r31;
	ld.global.f32 	%f13, [%rd60];
	ld.global.f32 	%f14, [%rd58];
	add.f32 	%f15, %f13, %f14;
	st.global.f32 	[%rd58], %f15;
	ld.global.u32 	%r32, [%rd59];
	add.s32 	%r33, %r32, 1;
	st.global.u32 	[%rd59], %r33;
	ld.global.f32 	%f16, [%rd60+4];
	ld.global.f32 	%f17, [%rd58+4];
	add.f32 	%f18, %f16, %f17;
	st.global.f32 	[%rd58+4], %f18;
	ld.global.u32 	%r34, [%rd59+4];
	add.s32 	%r35, %r34, 1;
	st.global.u32 	[%rd59+4], %r35;
	ld.global.f32 	%f19, [%rd60+8];
	ld.global.f32 	%f20, [%rd58+8];
	add.f32 	%f21, %f19, %f20;
	st.global.f32 	[%rd58+8], %f21;
	ld.global.u32 	%r36, [%rd59+8];
	add.s32 	%r37, %r36, 1;
	st.global.u32 	[%rd59+8], %r37;
	ld.global.f32 	%f22, [%rd60+12];
	ld.global.f32 	%f23, [%rd58+12];
	add.f32 	%f24, %f22, %f23;
	st.global.f32 	[%rd58+12], %f24;
	ld.global.u32 	%r38, [%rd59+12];
	add.s32 	%r39, %r38, 1;
	st.global.u32 	[%rd59+12], %r39;
	add.s32 	%r65, %r65, 8;
	add.s64 	%rd60, %rd60, 32;
	add.s64 	%rd59, %rd59, 32;
	add.s64 	%rd58, %rd58, 32;
	setp.ne.s32 	%p6, %r65, 0;
	mov.u32 	%r67, %r4;
	@%p6 bra 	$L__BB3_5;
$L__BB3_6:
	setp.eq.s32 	%p7, %r2, 0;
	@%p7 bra 	$L__BB3_14;
	add.s32 	%r40, %r2, -1;
	setp.lt.u32 	%p8, %r40, 3;
	@%p8 bra 	$L__BB3_9;
	cvt.u32.u64 	%r41, %rd4;
	add.s32 	%r42, %r67, %r8;
	mul.wide.u32 	%rd25, %r42, 4;
	add.s64 	%rd26, %rd3, %rd25;
	ld.global.f32 	%f25, [%rd26];
	add.s32 	%r43, %r67, %r41;
	mul.wide.u32 	%rd27, %r43, 4;
	add.s64 	%rd28, %rd2, %rd27;
	ld.global.f32 	%f26, [%rd28];
	add.f32 	%f27, %f25, %f26;
	st.global.f32 	[%rd28], %f27;
	add.s64 	%rd29, %rd1, %rd27;
	ld.global.u32 	%r44, [%rd29];
	add.s32 	%r45, %r44, 1;
	st.global.u32 	[%rd29], %r45;
	cvt.u64.u32 	%rd30, %r8;
	cvt.u64.u32 	%rd31, %r67;
	add.s64 	%rd32, %rd31, %rd30;
	shl.b64 	%rd33, %rd32, 2;
	add.s64 	%rd34, %rd3, %rd33;
	ld.global.f32 	%f28, [%rd34+4];
	add.s64 	%rd35, %rd31, %rd4;
	shl.b64 	%rd36, %rd35, 2;
	add.s64 	%rd37, %rd2, %rd36;
	ld.global.f32 	%f29, [%rd37+4];
	add.f32 	%f30, %f28, %f29;
	st.global.f32 	[%rd37+4], %f30;
	add.s64 	%rd38, %rd1, %rd36;
	ld.global.u32 	%r46, [%rd38+4];
	add.s32 	%r47, %r46, 1;
	st.global.u32 	[%rd38+4], %r47;
	ld.global.f32 	%f31, [%rd34+8];
	ld.global.f32 	%f32, [%rd37+8];
	add.f32 	%f33, %f31, %f32;
	st.global.f32 	[%rd37+8], %f33;
	ld.global.u32 	%r48, [%rd38+8];
	add.s32 	%r49, %r48, 1;
	st.global.u32 	[%rd38+8], %r49;
	ld.global.f32 	%f34, [%rd34+12];
	ld.global.f32 	%f35, [%rd37+12];
	add.f32 	%f36, %f34, %f35;
	st.global.f32 	[%rd37+12], %f36;
	ld.global.u32 	%r50, [%rd38+12];
	add.s32 	%r51, %r50, 1;
	st.global.u32 	[%rd38+12], %r51;
	add.s32 	%r67, %r67, 4;
$L__BB3_9:
	setp.eq.s32 	%p9, %r3, 0;
	@%p9 bra 	$L__BB3_14;
	setp.eq.s32 	%p10, %r3, 1;
	@%p10 bra 	$L__BB3_12;
	cvt.u32.u64 	%r52, %rd4;
	add.s32 	%r53, %r67, %r8;
	mul.wide.u32 	%rd39, %r53, 4;
	add.s64 	%rd40, %rd3, %rd39;
	ld.global.f32 	%f37, [%rd40];
	add.s32 	%r54, %r67, %r52;
	mul.wide.u32 	%rd41, %r54, 4;
	add.s64 	%rd42, %rd2, %rd41;
	ld.global.f32 	%f38, [%rd42];
	add.f32 	%f39, %f37, %f38;
	st.global.f32 	[%rd42], %f39;
	add.s64 	%rd43, %rd1, %rd41;
	ld.global.u32 	%r55, [%rd43];
	add.s32 	%r56, %r55, 1;
	st.global.u32 	[%rd43], %r56;
	cvt.u64.u32 	%rd44, %r8;
	cvt.u64.u32 	%rd45, %r67;
	add.s64 	%rd46, %rd45, %rd44;
	shl.b64 	%rd47, %rd46, 2;
	add.s64 	%rd48, %rd3, %rd47;
	ld.global.f32 	%f40, [%rd48+4];
	add.s64 	%rd49, %rd45, %rd4;
	shl.b64 	%rd50, %rd49, 2;
	add.s64 	%rd51, %rd2, %rd50;
	ld.global.f32 	%f41, [%rd51+4];
	add.f32 	%f42, %f40, %f41;
	st.global.f32 	[%rd51+4], %f42;
	add.s64 	%rd52, %rd1, %rd50;
	ld.global.u32 	%r57, [%rd52+4];
	add.s32 	%r58, %r57, 1;
	st.global.u32 	[%rd52+4], %r58;
	add.s32 	%r67, %r67, 2;
$L__BB3_12:
	setp.eq.s32 	%p11, %r5, 0;
	@%p11 bra 	$L__BB3_14;
	cvt.u32.u64 	%r59, %rd4;
	add.s32 	%r60, %r67, %r8;
	mul.wide.u32 	%rd53, %r60, 4;
	add.s64 	%rd54, %rd3, %rd53;
	ld.global.f32 	%f43, [%rd54];
	add.s32 	%r61, %r67, %r59;
	mul.wide.u32 	%rd55, %r61, 4;
	add.s64 	%rd56, %rd2, %rd55;
	ld.global.f32 	%f44, [%rd56];
	add.f32 	%f45, %f43, %f44;
	st.global.f32 	[%rd56], %f45;
	add.s64 	%rd57, %rd1, %rd55;
	ld.global.u32 	%r62, [%rd57];
	add.s32 	%r63, %r62, 1;
	st.global.u32 	[%rd57], %r63;
$L__BB3_14:
	add.s32 	%r64, %r64, 1;
	setp.ne.s32 	%p12, %r64, %r17;
	@%p12 bra 	$L__BB3_2;
$L__BB3_15:
	ret;

}
	// .globl	_Z14recenter_step2PfS_Pii
.visible .entry _Z14recenter_step2PfS_Pii(
	.param .u64 .ptr .align 1 _Z14recenter_step2PfS_Pii_param_0,
	.param .u64 .ptr .align 1 _Z14recenter_step2PfS_Pii_param_1,
	.param .u64 .ptr .align 1 _Z14recenter_step2PfS_Pii_param_2,
	.param .u32 _Z14recenter_step2PfS_Pii_param_3
)
{
	.reg .pred 	%p<10>;
	.reg .b32 	%r<39>;
	.reg .b32 	%f<46>;
	.reg .b64 	%rd<47>;

	ld.param.u64 	%rd13, [_Z14recenter_step2PfS_Pii_param_0];
	ld.param.u64 	%rd14, [_Z14recenter_step2PfS_Pii_param_1];
	ld.param.u64 	%rd15, [_Z14recenter_step2PfS_Pii_param_2];
	ld.param.u32 	%r13, [_Z14recenter_step2PfS_Pii_param_3];
	cvta.to.global.u64 	%rd1, %rd13;
	cvta.to.global.u64 	%rd2, %rd15;
	cvta.to.global.u64 	%rd3, %rd14;
	setp.lt.s32 	%p1, %r13, 1;
	@%p1 bra 	$L__BB4_12;
	mov.u32 	%r15, %tid.x;
	mul.lo.s32 	%r1, %r13, %r15;
	and.b32  	%r2, %r13, 7;
	setp.lt.u32 	%p2, %r13, 8;
	mov.b32 	%r37, 0;
	@%p2 bra 	$L__BB4_4;
	and.b32  	%r37, %r13, 2147483640;
	neg.s32 	%r35, %r37;
	mul.wide.u32 	%rd16, %r1, 4;
	add.s64 	%rd17, %rd16, 16;
	add.s64 	%rd46, %rd1, %rd17;
	add.s64 	%rd45, %rd2, %rd17;
	add.s64 	%rd44, %rd3, %rd17;
$L__BB4_3:
	.pragma "nounroll";
	ld.global.f32 	%f1, [%rd44+-16];
	ld.global.u32 	%r16, [%rd45+-16];
	cvt.rn.f32.s32 	%f2, %r16;
	div.rn.f32 	%f3, %f1, %f2;
	st.global.f32 	[%rd46+-16], %f3;
	ld.global.f32 	%f4, [%rd44+-12];
	ld.global.u32 	%r17, [%rd45+-12];
	cvt.rn.f32.s32 	%f5, %r17;
	div.rn.f32 	%f6, %f4, %f5;
	st.global.f32 	[%rd46+-12], %f6;
	ld.global.f32 	%f7, [%rd44+-8];
	ld.global.u32 	%r18, [%rd45+-8];
	cvt.rn.f32.s32 	%f8, %r18;
	div.rn.f32 	%f9, %f7, %f8;
	st.global.f32 	[%rd46+-8], %f9;
	ld.global.f32 	%f10, [%rd44+-4];
	ld.global.u32 	%r19, [%rd45+-4];
	cvt.rn.f32.s32 	%f11, %r19;
	div.rn.f32 	%f12, %f10, %f11;
	st.global.f32 	[%rd46+-4], %f12;
	ld.global.f32 	%f13, [%rd44];
	ld.global.u32 	%r20, [%rd45];
	cvt.rn.f32.s32 	%f14, %r20;
	div.rn.f32 	%f15, %f13, %f14;
	st.global.f32 	[%rd46], %f15;
	ld.global.f32 	%f16, [%rd44+4];
	ld.global.u32 	%r21, [%rd45+4];
	cvt.rn.f32.s32 	%f17, %r21;
	div.rn.f32 	%f18, %f16, %f17;
	st.global.f32 	[%rd46+4], %f18;
	ld.global.f32 	%f19, [%rd44+8];
	ld.global.u32 	%r22, [%rd45+8];
	cvt.rn.f32.s32 	%f20, %r22;
	div.rn.f32 	%f21, %f19, %f20;
	st.global.f32 	[%rd46+8], %f21;
	ld.global.f32 	%f22, [%rd44+12];
	ld.global.u32 	%r23, [%rd45+12];
	cvt.rn.f32.s32 	%f23, %r23;
	div.rn.f32 	%f24, %f22, %f23;
	st.global.f32 	[%rd46+12], %f24;
	add.s32 	%r35, %r35, 8;
	add.s64 	%rd46, %rd46, 32;
	add.s64 	%rd45, %rd45, 32;
	add.s64 	%rd44, %rd44, 32;
	setp.ne.s32 	%p3, %r35, 0;
	@%p3 bra 	$L__BB4_3;
$L__BB4_4:
	setp.eq.s32 	%p4, %r2, 0;
	@%p4 bra 	$L__BB4_12;
	and.b32  	%r8, %r13, 3;
	setp.lt.u32 	%p5, %r2, 4;
	@%p5 bra 	$L__BB4_7;
	add.s32 	%r24, %r37, %r1;
	mul.wide.u32 	%rd18, %r24, 4;
	add.s64 	%rd19, %rd3, %rd18;
	ld.global.f32 	%f25, [%rd19];
	add.s64 	%rd20, %rd2, %rd18;
	ld.global.u32 	%r25, [%rd20];
	cvt.rn.f32.s32 	%f26, %r25;
	div.rn.f32 	%f27, %f25, %f26;
	add.s64 	%rd21, %rd1, %rd18;
	st.global.f32 	[%rd21], %f27;
	cvt.u64.u32 	%rd22, %r1;
	cvt.u64.u32 	%rd23, %r37;
	add.s64 	%rd24, %rd23, %rd22;
	shl.b64 	%rd25, %rd24, 2;
	add.s64 	%rd26, %rd3, %rd25;
	ld.global.f32 	%f28, [%rd26+4];
	add.s64 	%rd27, %rd2, %rd25;
	ld.global.u32 	%r26, [%rd27+4];
	cvt.rn.f32.s32 	%f29, %r26;
	div.rn.f32 	%f30, %f28, %f29;
	add.s64 	%rd28, %rd1, %rd25;
	st.global.f32 	[%rd28+4], %f30;
	ld.global.f32 	%f31, [%rd26+8];
	ld.global.u32 	%r27, [%rd27+8];
	cvt.rn.f32.s32 	%f32, %r27;
	div.rn.f32 	%f33, %f31, %f32;
	st.global.f32 	[%rd28+8], %f33;
	ld.global.f32 	%f34, [%rd26+12];
	ld.global.u32 	%r28, [%rd27+12];
	cvt.rn.f32.s32 	%f35, %r28;
	div.rn.f32 	%f36, %f34, %f35;
	st.global.f32 	[%rd28+12], %f36;
	add.s32 	%r37, %r37, 4;
$L__BB4_7:
	setp.eq.s32 	%p6, %r8, 0;
	@%p6 bra 	$L__BB4_12;
	setp.eq.s32 	%p7, %r8, 1;
	@%p7 bra 	$L__BB4_10;
	add.s32 	%r29, %r37, %r1;
	mul.wide.u32 	%rd29, %r29, 4;
	add.s64 	%rd30, %rd3, %rd29;
	ld.global.f32 	%f37, [%rd30];
	add.s64 	%rd31, %rd2, %rd29;
	ld.global.u32 	%r30, [%rd31];
	cvt.rn.f32.s32 	%f38, %r30;
	div.rn.f32 	%f39, %f37, %f38;
	add.s64 	%rd32, %rd1, %rd29;
	st.global.f32 	[%rd32], %f39;
	cvt.u64.u32 	%rd33, %r1;
	cvt.u64.u32 	%rd34, %r37;
	add.s64 	%rd35, %rd34, %rd33;
	shl.b64 	%rd36, %rd35, 2;
	add.s64 	%rd37, %rd3, %rd36;
	ld.global.f32 	%f40, [%rd37+4];
	add.s64 	%rd38, %rd2, %rd36;
	ld.global.u32 	%r31, [%rd38+4];
	cvt.rn.f32.s32 	%f41, %r31;
	div.rn.f32 	%f42, %f40, %f41;
	add.s64 	%rd39, %rd1, %rd36;
	st.global.f32 	[%rd39+4], %f42;
	add.s32 	%r37, %r37, 2;
$L__BB4_10:
	and.b32  	%r32, %r13, 1;
	setp.eq.b32 	%p8, %r32, 1;
	not.pred 	%p9, %p8;
	@%p9 bra 	$L__BB4_12;
	add.s32 	%r33, %r37, %r1;
	mul.wide.u32 	%rd40, %r33, 4;
	add.s64 	%rd41, %rd3, %rd40;
	ld.global.f32 	%f43, [%rd41];
	add.s64 	%rd42, %rd2, %rd40;
	ld.global.u32 	%r34, [%rd42];
	cvt.rn.f32.s32 	%f44, %r34;
	div.rn.f32 	%f45, %f43, %f44;
	add.s64 	%rd43, %rd1, %rd40;
	st.global.f32 	[%rd43], %f45;
$L__BB4_12:
	ret;

}


// ===== COMPILED SASS (sm_100) =====

	.target	sm_100

	.elftype	@"ET_EXEC"


//--------------------- .note.nv.tkinfo           --------------------------
	.section	.note.nv.tkinfo,"",@"SHT_NOTE"
	.sectionflags	@"SHF_NOTE_NV_TKINFO"
	.tkinfo
        /*0018*/ 	.word	0x00000002
        /*0030*/ 	.string	""
        /*0030*/ 	.string	"ptxas"
        /*0030*/ 	.string	"Cuda compilation tools, release 13.0, V13.0.88"
        /*0030*/ 	.string	"Build cuda_13.0.r13.0/compiler.36424714_0"
        /*0030*/ 	.string	"-arch sm_100 -m 64 "



//--------------------- .note.nv.cuinfo           --------------------------
	.section	.note.nv.cuinfo,"",@"SHT_NOTE"
	.sectionflags	@"SHF_NOTE_NV_CUINFO"
        /*0018*/ 	.short	0x0002
        /*001a*/ 	.short	0x0064
        /*001c*/ 	.short	0x0082
	.zero		2


//--------------------- .nv.info                  --------------------------
	.section	.nv.info,"",@"SHT_CUDA_INFO"
	.align	4


	//----- nvinfo : EIATTR_REGCOUNT
	.align		4
        /*0000*/ 	.byte	0x04, 0x2f
        /*0002*/ 	.short	(.L_1 - .L_0)
	.align		4
.L_0:
        /*0004*/ 	.word	index@(_Z7get_dstPfS_S_i)
        /*0008*/ 	.word	0x0000001b


	//----- nvinfo : EIATTR_FRAME_SIZE
	.align		4
.L_1:
        /*000c*/ 	.byte	0x04, 0x11
        /*000e*/ 	.short	(.L_3 - .L_2)
	.align		4
.L_2:
        /*0010*/ 	.word	index@(_Z7get_dstPfS_S_i)
        /*0014*/ 	.word	0x00000000


	//----- nvinfo : EIATTR_REGCOUNT
	.align		4
.L_3:
        /*0018*/ 	.byte	0x04, 0x2f
        /*001a*/ 	.short	(.L_5 - .L_4)
	.align		4
.L_4:
        /*001c*/ 	.word	index@(_Z7regroupPiPfi)
        /*0020*/ 	.word	0x00000016


	//----- nvinfo : EIATTR_FRAME_SIZE
	.align		4
.L_5:
        /*0024*/ 	.byte	0x04, 0x11
        /*0026*/ 	.short	(.L_7 - .L_6)
	.align		4
.L_6:
        /*0028*/ 	.word	index@(_Z7regroupPiPfi)
        /*002c*/ 	.word	0x00000000


	//----- nvinfo : EIATTR_REGCOUNT
	.align		4
.L_7:
        /*0030*/ 	.byte	0x04, 0x2f
        /*0032*/ 	.short	(.L_9 - .L_8)
	.align		4
.L_8:
        /*0034*/ 	.word	index@(_Z5clearPfPii)
        /*0038*/ 	.word	0x00000010


	//----- nvinfo : EIATTR_FRAME_SIZE
	.align		4
.L_9:
        /*003c*/ 	.byte	0x04, 0x11
        /*003e*/ 	.short	(.L_11 - .L_10)
	.align		4
.L_10:
        /*0040*/ 	.word	index@(_Z5clearPfPii)
        /*0044*/ 	.word	0x00000000


	//----- nvinfo : EIATTR_REGCOUNT
	.align		4
.L_11:
        /*0048*/ 	.byte	0x04, 0x2f
        /*004a*/ 	.short	(.L_13 - .L_12)
	.align		4
.L_12:
        /*004c*/ 	.word	index@(_Z14recenter_step1PfPiS_S0_ii)
        /*0050*/ 	.word	0x00000017


	//----- nvinfo : EIATTR_FRAME_SIZE
	.align		4
.L_13:
        /*0054*/ 	.byte	0x04, 0x11
        /*0056*/ 	.short	(.L_15 - .L_14)
	.align		4
.L_14:
        /*0058*/ 	.word	index@(_Z14recenter_step1PfPiS_S0_ii)
        /*005c*/ 	.word	0x00000000


	//----- nvinfo : EIATTR_REGCOUNT
	.align		4
.L_15:
        /*0060*/ 	.byte	0x04, 0x2f
        /*0062*/ 	.short	(.L_17 - .L_16)
	.align		4
.L_16:
        /*0064*/ 	.word	index@(_Z14recenter_step2PfS_Pii)
        /*0068*/ 	.word	0x00000017


	//----- nvinfo : EIATTR_FRAME_SIZE
	.align		4
.L_17:
        /*006c*/ 	.byte	0x04, 0x11
        /*006e*/ 	.short	(.L_19 - .L_18)
	.align		4
.L_18:
        /*0070*/ 	.word	index@($__internal_0_$__cuda_sm3x_div_rn_noftz_f32_slowpath)
        /*0074*/ 	.word	0x00000000


	//----- nvinfo : EIATTR_FRAME_SIZE
	.align		4
.L_19:
        /*0078*/ 	.byte	0x04, 0x11
        /*007a*/ 	.short	(.L_21 - .L_20)
	.align		4
.L_20:
        /*007c*/ 	.word	index@(_Z14recenter_step2PfS_Pii)
        /*0080*/ 	.word	0x00000000


	//----- nvinfo : EIATTR_MIN_STACK_SIZE
	.align		4
.L_21:
        /*0084*/ 	.byte	0x04, 0x12
        /*0086*/ 	.short	(.L_23 - .L_22)
	.align		4
.L_22:
        /*0088*/ 	.word	index@(_Z14recenter_step2PfS_Pii)
        /*008c*/ 	.word	0x00000000


	//----- nvinfo : EIATTR_MIN_STACK_SIZE
	.align		4
.L_23:
        /*0090*/ 	.byte	0x04, 0x12
        /*0092*/ 	.short	(.L_25 - .L_24)
	.align		4
.L_24:
        /*0094*/ 	.word	index@(_Z14recenter_step1PfPiS_S0_ii)
        /*0098*/ 	.word	0x00000000


	//----- nvinfo : EIATTR_MIN_STACK_SIZE
	.align		4
.L_25:
        /*009c*/ 	.byte	0x04, 0x12
        /*009e*/ 	.short	(.L_27 - .L_26)
	.align		4
.L_26:
        /*00a0*/ 	.word	index@(_Z5clearPfPii)
        /*00a4*/ 	.word	0x00000000


	//----- nvinfo : EIATTR_MIN_STACK_SIZE
	.align		4
.L_27:
        /*00a8*/ 	.byte	0x04, 0x12
        /*00aa*/ 	.short	(.L_29 - .L_28)
	.align		4
.L_28:
        /*00ac*/ 	.word	index@(_Z7regroupPiPfi)
        /*00b0*/ 	.word	0x00000000


	//----- nvinfo : EIATTR_MIN_STACK_SIZE
	.align		4
.L_29:
        /*00b4*/ 	.byte	0x04, 0x12
        /*00b6*/ 	.short	(.L_31 - .L_30)
	.align		4
.L_30:
        /*00b8*/ 	.word	index@(_Z7get_dstPfS_S_i)
        /*00bc*/ 	.word	0x00000000
.L_31:


//--------------------- .nv.compat                --------------------------
	.section	.nv.compat,"",@"SHT_CUDA_COMPAT_INFO"
	.align	4
        /*0000*/ 	.byte	0x02, 0x09, 0x00, 0x00, 0x02, 0x02, 0x01, 0x00, 0x02, 0x05, 0x05, 0x00, 0x03, 0x07, 0x01, 0x01
        /*0010*/ 	.byte	0x02, 0x03, 0x00, 0x00, 0x02, 0x06, 0x01, 0x00, 0x04, 0x0b, 0x08, 0x00, 0x01, 0x00, 0x00, 0x00
        /*0020*/ 	.byte	0x00, 0x00, 0x00, 0x00


//--------------------- .nv.info._Z14recenter_step2PfS_Pii --------------------------
	.section	.nv.info._Z14recenter_step2PfS_Pii,"",@"SHT_CUDA_INFO"
	.sectionflags	@""
	.align	4


	//----- nvinfo : EIATTR_CUDA_API_VERSION
	.align		4
        /*0000*/ 	.byte	0x04, 0x37
        /*0002*/ 	.short	(.L_33 - .L_32)
.L_32:
        /*0004*/ 	.word	0x00000082


	//----- nvinfo : EIATTR_KPARAM_INFO
	.align		4
.L_33:
        /*0008*/ 	.byte	0x04, 0x17
        /*000a*/ 	.short	(.L_35 - .L_34)
.L_34:
        /*000c*/ 	.word	0x00000000
        /*0010*/ 	.short	0x0003
        /*0012*/ 	.short	0x0018
        /*0014*/ 	.byte	0x00, 0xf0, 0x11, 0x00


	//----- nvinfo : EIATTR_KPARAM_INFO
	.align		4
.L_35:
        /*0018*/ 	.byte	0x04, 0x17
        /*001a*/ 	.short	(.L_37 - .L_36)
.L_36:
        /*001c*/ 	.word	0x00000000
        /*0020*/ 	.short	0x0002
        /*0022*/ 	.short	0x0010
        /*0024*/ 	.byte	0x00, 0xf5, 0x21, 0x00


	//----- nvinfo : EIATTR_KPARAM_INFO
	.align		4
.L_37:
        /*0028*/ 	.byte	0x04, 0x17
        /*002a*/ 	.short	(.L_39 - .L_38)
.L_38:
        /*002c*/ 	.word	0x00000000
        /*0030*/ 	.short	0x0001
        /*0032*/ 	.short	0x0008
        /*0034*/ 	.byte	0x00, 0xf5, 0x21, 0x00


	//----- nvinfo : EIATTR_KPARAM_INFO
	.align		4
.L_39:
        /*0038*/ 	.byte	0x04, 0x17
        /*003a*/ 	.short	(.L_41 - .L_40)
.L_40:
        /*003c*/ 	.word	0x00000000
        /*0040*/ 	.short	0x0000
        /*0042*/ 	.short	0x0000
        /*0044*/ 	.byte	0x00, 0xf5, 0x21, 0x00


	//----- nvinfo : EIATTR_SPARSE_MMA_MASK
	.align		4
.L_41:
        /*0048*/ 	.byte	0x03, 0x50
        /*004a*/ 	.short	0x0000


	//----- nvinfo : EIATTR_MAXREG_COUNT
	.align		4
        /*004c*/ 	.byte	0x03, 0x1b
        /*004e*/ 	.short	0x00ff


	//----- nvinfo : EIATTR_MERCURY_ISA_VERSION
	.align		4
        /*0050*/ 	.byte	0x03, 0x5f
        /*0052*/ 	.short	0x0101


	//----- nvinfo : EIATTR_VRC_CTA_INIT_COUNT
	.align		4
        /*0054*/ 	.byte	0x02, 0x4a
	.zero		1
	.zero		1


	//----- nvinfo : EIATTR_EXIT_INSTR_OFFSETS
	.align		4
        /*0058*/ 	.byte	0x04, 0x1c
        /*005a*/ 	.short	(.L_43 - .L_42)


	//   ....[0]....
.L_42:
        /*005c*/ 	.word	0x00000030


	//   ....[1]....
        /*0060*/ 	.word	0x00000b00


	//   ....[2]....
        /*0064*/ 	.word	0x00001110


	//   ....[3]....
        /*0068*/ 	.word	0x00001500


	//   ....[4]....
        /*006c*/ 	.word	0x000016a0


	//----- nvinfo : EIATTR_CRS_STACK_SIZE
	.align		4
.L_43:
        /*0070*/ 	.byte	0x04, 0x1e
        /*0072*/ 	.short	(.L_45 - .L_44)
.L_44:
        /*0074*/ 	.word	0x00000000


	//----- nvinfo : EIATTR_CBANK_PARAM_SIZE
	.align		4
.L_45:
        /*0078*/ 	.byte	0x03, 0x19
        /*007a*/ 	.short	0x001c


	//----- nvinfo : EIATTR_PARAM_CBANK
	.align		4
        /*007c*/ 	.byte	0x04, 0x0a
        /*007e*/ 	.short	(.L_47 - .L_46)
	.align		4
.L_46:
        /*0080*/ 	.word	index@(.nv.constant0._Z14recenter_step2PfS_Pii)
        /*0084*/ 	.short	0x0380
        /*0086*/ 	.short	0x001c


	//----- nvinfo : EIATTR_SW_WAR
	.align		4
.L_47:
        /*0088*/ 	.byte	0x04, 0x36
        /*008a*/ 	.short	(.L_49 - .L_48)
.L_48:
        /*008c*/ 	.word	0x00000008
.L_49:


//--------------------- .nv.info._Z14recenter_step1PfPiS_S0_ii --------------------------
	.section	.nv.info._Z14recenter_step1PfPiS_S0_ii,"",@"SHT_CUDA_INFO"
	.sectionflags	@""
	.align	4


	//----- nvinfo : EIATTR_CUDA_API_VERSION
	.align		4
        /*0000*/ 	.byte	0x04, 0x37
        /*0002*/ 	.short	(.L_51 - .L_50)
.L_50:
        /*0004*/ 	.word	0x00000082


	//----- nvinfo : EIATTR_KPARAM_INFO
	.align		4
.L_51:
        /*0008*/ 	.byte	0x04, 0x17
        /*000a*/ 	.short	(.L_53 - .L_52)
.L_52:
        /*000c*/ 	.word	0x00000000
        /*0010*/ 	.short	0x0005
        /*0012*/ 	.short	0x0024
        /*0014*/ 	.byte	0x00, 0xf0, 0x11, 0x00


	//----- nvinfo : EIATTR_KPARAM_INFO
	.align		4
.L_53:
        /*0018*/ 	.byte	0x04, 0x17
        /*001a*/ 	.short	(.L_55 - .L_54)
.L_54:
        /*001c*/ 	.word	0x00000000
        /*0020*/ 	.short	0x0004
        /*0022*/ 	.short	0x0020
        /*0024*/ 	.byte	0x00, 0xf0, 0x11, 0x00


	//----- nvinfo : EIATTR_KPARAM_INFO
	.align		4
.L_55:
        /*0028*/ 	.byte	0x04, 0x17
        /*002a*/ 	.short	(.L_57 - .L_56)
.L_56:
        /*002c*/ 	.word	0x00000000
        /*0030*/ 	.short	0x0003
        /*0032*/ 	.short	0x0018
        /*0034*/ 	.byte	0x00, 0xf5, 0x21, 0x00


	//----- nvinfo : EIATTR_KPARAM_INFO
	.align		4
.L_57:
        /*0038*/ 	.byte	0x04, 0x17
        /*003a*/ 	.short	(.L_59 - .L_58)
.L_58:
        /*003c*/ 	.word	0x00000000
        /*0040*/ 	.short	0x0002
        /*0042*/ 	.short	0x0010
        /*0044*/ 	.byte	0x00, 0xf5, 0x21, 0x00


	//----- nvinfo : EIATTR_KPARAM_INFO
	.align		4
.L_59:
        /*0048*/ 	.byte	0x04, 0x17
        /*004a*/ 	.short	(.L_61 - .L_60)
.L_60:
        /*004c*/ 	.word	0x00000000
        /*0050*/ 	.short	0x0001
        /*0052*/ 	.short	0x0008
        /*0054*/ 	.byte	0x00, 0xf5, 0x21, 0x00


	//----- nvinfo : EIATTR_KPARAM_INFO
	.align		4
.L_61:
        /*0058*/ 	.byte	0x04, 0x17
        /*005a*/ 	.short	(.L_63 - .L_62)
.L_62:
        /*005c*/ 	.word	0x00000000
        /*0060*/ 	.short	0x0000
        /*0062*/ 	.short	0x0000
        /*0064*/ 	.byte	0x00, 0xf5, 0x21, 0x00


	//----- nvinfo : EIATTR_SPARSE_MMA_MASK
	.align		4
.L_63:
        /*0068*/ 	.byte	0x03, 0x50
        /*006a*/ 	.short	0x0000


	//----- nvinfo : EIATTR_MAXREG_COUNT
	.align		4
        /*006c*/ 	.byte	0x03, 0x1b
        /*006e*/ 	.short	0x00ff


	//----- nvinfo : EIATTR_MERCURY_ISA_VERSION
	.align		4
        /*0070*/ 	.byte	0x03, 0x5f
        /*0072*/ 	.short	0x0101


	//----- nvinfo : EIATTR_VRC_CTA_INIT_COUNT
	.align		4
        /*0074*/ 	.byte	0x02, 0x4a
	.zero		1
	.zero		1


	//----- nvinfo : EIATTR_EXIT_INSTR_OFFSETS
	.align		4
        /*0078*/ 	.byte	0x04, 0x1c
        /*007a*/ 	.short	(.L_65 - .L_64)


	//   ....[0]....
.L_64:
        /*007c*/ 	.word	0x00000030


	//   ....[1]....
        /*0080*/ 	.word	0x00000e20


	//----- nvinfo : EIATTR_CRS_STACK_SIZE
	.align		4
.L_65:
        /*0084*/ 	.byte	0x04, 0x1e
        /*0086*/ 	.short	(.L_67 - .L_66)
.L_66:
        /*0088*/ 	.word	0x00000000


	//----- nvinfo : EIATTR_CBANK_PARAM_SIZE
	.align		4
.L_67:
        /*008c*/ 	.byte	0x03, 0x19
        /*008e*/ 	.short	0x0028


	//----- nvinfo : EIATTR_PARAM_CBANK
	.align		4
        /*0090*/ 	.byte	0x04, 0x0a
        /*0092*/ 	.short	(.L_69 - .L_68)
	.align		4
.L_68:
        /*0094*/ 	.word	index@(.nv.constant0._Z14recenter_step1PfPiS_S0_ii)
        /*0098*/ 	.short	0x0380
        /*009a*/ 	.short	0x0028


	//----- nvinfo : EIATTR_SW_WAR
	.align		4
.L_69:
        /*009c*/ 	.byte	0x04, 0x36
        /*009e*/ 	.short	(.L_71 - .L_70)
.L_70:
        /*00a0*/ 	.word	0x00000008
.L_71:


//--------------------- .nv.info._Z5clearPfPii    --------------------------
	.section	.nv.info._Z5clearPfPii,"",@"SHT_CUDA_INFO"
	.sectionflags	@""
	.align	4


	//----- nvinfo : EIATTR_CUDA_API_VERSION
	.align		4
        /*0000*/ 	.byte	0x04, 0x37
        /*0002*/ 	.short	(.L_73 - .L_72)
.L_72:
        /*0004*/ 	.word	0x00000082


	//----- nvinfo : EIATTR_KPARAM_INFO
	.align		4
.L_73:
        /*0008*/ 	.byte	0x04, 0x17
        /*000a*/ 	.short	(.L_75 - .L_74)
.L_74:
        /*000c*/ 	.word	0x00000000
        /*0010*/ 	.short	0x0002
        /*0012*/ 	.short	0x0010
        /*0014*/ 	.byte	0x00, 0xf0, 0x11, 0x00


	//----- nvinfo : EIATTR_KPARAM_INFO
	.align		4
.L_75:
        /*0018*/ 	.byte	0x04, 0x17
        /*001a*/ 	.short	(.L_77 - .L_76)
.L_76:
        /*001c*/ 	.word	0x00000000
        /*0020*/ 	.short	0x0001
        /*0022*/ 	.short	0x0008
        /*0024*/ 	.byte	0x00, 0xf5, 0x21, 0x00


	//----- nvinfo : EIATTR_KPARAM_INFO
	.align		4
.L_77:
        /*0028*/ 	.byte	0x04, 0x17
        /*002a*/ 	.short	(.L_79 - .L_78)
.L_78:
        /*002c*/ 	.word	0x00000000
        /*0030*/ 	.short	0x0000
        /*0032*/ 	.short	0x0000
        /*0034*/ 	.byte	0x00, 0xf5, 0x21, 0x00


	//----- nvinfo : EIATTR_SPARSE_MMA_MASK
	.align		4
.L_79:
        /*0038*/ 	.byte	0x03, 0x50
        /*003a*/ 	.short	0x0000


	//----- nvinfo : EIATTR_MAXREG_COUNT
	.align		4
        /*003c*/ 	.byte	0x03, 0x1b
        /*003e*/ 	.short	0x00ff


	//----- nvinfo : EIATTR_MERCURY_ISA_VERSION
	.align		4
        /*0040*/ 	.byte	0x03, 0x5f
        /*0042*/ 	.short	0x0101


	//----- nvinfo : EIATTR_VRC_CTA_INIT_COUNT
	.align		4
        /*0044*/ 	.byte	0x02, 0x4a
	.zero		1
	.zero		1


	//----- nvinfo : EIATTR_EXIT_INSTR_OFFSETS
	.align		4
        /*0048*/ 	.byte	0x04, 0x1c
        /*004a*/ 	.short	(.L_81 - .L_80)


	//   ....[0]....
.L_80:
        /*004c*/ 	.word	0x00000030


	//   ....[1]....
        /*0050*/ 	.word	0x00000310


	//   ....[2]....
        /*0054*/ 	.word	0x000004d0


	//   ....[3]....
        /*0058*/ 	.word	0x00000650


	//   ....[4]....
        /*005c*/ 	.word	0x000006d0


	//----- nvinfo : EIATTR_CBANK_PARAM_SIZE
	.align		4
.L_81:
        /*0060*/ 	.byte	0x03, 0x19
        /*0062*/ 	.short	0x0014


	//----- nvinfo : EIATTR_PARAM_CBANK
	.align		4
        /*0064*/ 	.byte	0x04, 0x0a
        /*0066*/ 	.short	(.L_83 - .L_82)
	.align		4
.L_82:
        /*0068*/ 	.word	index@(.nv.constant0._Z5clearPfPii)
        /*006c*/ 	.short	0x0380
        /*006e*/ 	.short	0x0014


	//----- nvinfo : EIATTR_SW_WAR
	.align		4
.L_83:
        /*0070*/ 	.byte	0x04, 0x36
        /*0072*/ 	.short	(.L_85 - .L_84)
.L_84:
        /*0074*/ 	.word	0x00000008
.L_85:


//--------------------- .nv.info._Z7regroupPiPfi  --------------------------
	.section	.nv.info._Z7regroupPiPfi,"",@"SHT_CUDA_INFO"
	.sectionflags	@""
	.align	4


	//----- nvinfo : EIATTR_CUDA_API_VERSION
	.align		4
        /*0000*/ 	.byte	0x04, 0x37
        /*0002*/ 	.short	(.L_87 - .L_86)
.L_86:
        /*0004*/ 	.word	0x00000082


	//----- nvinfo : EIATTR_KPARAM_INFO
	.align		4
.L_87:
        /*0008*/ 	.byte	0x04, 0x17
        /*000a*/ 	.short	(.L_89 - .L_88)
.L_88:
        /*000c*/ 	.word	0x00000000
        /*0010*/ 	.short	0x0002
        /*0012*/ 	.short	0x0010
        /*0014*/ 	.byte	0x00, 0xf0, 0x11, 0x00


	//----- nvinfo : EIATTR_KPARAM_INFO
	.align		4
.L_89:
        /*0018*/ 	.byte	0x04, 0x17
        /*001a*/ 	.short	(.L_91 - .L_90)
.L_90:
        /*001c*/ 	.word	0x00000000
        /*0020*/ 	.short	0x0001
        /*0022*/ 	.short	0x0008
        /*0024*/ 	.byte	0x00, 0xf5, 0x21, 0x00


	//----- nvinfo : EIATTR_KPARAM_INFO
	.align		4
.L_91:
        /*0028*/ 	.byte	0x04, 0x17
        /*002a*/ 	.short	(.L_93 - .L_92)
.L_92:
        /*002c*/ 	.word	0x00000000
        /*0030*/ 	.short	0x0000
        /*0032*/ 	.short	0x0000
        /*0034*/ 	.byte	0x00, 0xf5, 0x21, 0x00


	//----- nvinfo : EIATTR_SPARSE_MMA_MASK
	.align		4
.L_93:
        /*0038*/ 	.byte	0x03, 0x50
        /*003a*/ 	.short	0x0000


	//----- nvinfo : EIATTR_MAXREG_COUNT
	.align		4
        /*003c*/ 	.byte	0x03, 0x1b
        /*003e*/ 	.short	0x00ff


	//----- nvinfo : EIATTR_MERCURY_ISA_VERSION
	.align		4
        /*0040*/ 	.byte	0x03, 0x5f
        /*0042*/ 	.short	0x0101


	//----- nvinfo : EIATTR_VRC_CTA_INIT_COUNT
	.align		4
        /*0044*/ 	.byte	0x02, 0x4a
	.zero		1
	.zero		1


	//----- nvinfo : EIATTR_EXIT_INSTR_OFFSETS
	.align		4
        /*0048*/ 	.byte	0x04, 0x1c
        /*004a*/ 	.short	(.L_95 - .L_94)


	//   ....[0]....
.L_94:
        /*004c*/ 	.word	0x000000d0


	//   ....[1]....
        /*0050*/ 	.word	0x000006e0


	//   ....[2]....
        /*0054*/ 	.word	0x00000a20


	//   ....[3]....
        /*0058*/ 	.word	0x00000c20


	//   ....[4]....
        /*005c*/ 	.word	0x00000d00


	//----- nvinfo : EIATTR_CBANK_PARAM_SIZE
	.align		4
.L_95:
        /*0060*/ 	.byte	0x03, 0x19
        /*0062*/ 	.short	0x0014


	//----- nvinfo : EIATTR_PARAM_CBANK
	.align		4
        /*0064*/ 	.byte	0x04, 0x0a
        /*0066*/ 	.short	(.L_97 - .L_96)
	.align		4
.L_96:
        /*0068*/ 	.word	index@(.nv.constant0._Z7regroupPiPfi)
        /*006c*/ 	.short	0x0380
        /*006e*/ 	.short	0x0014


	//----- nvinfo : EIATTR_SW_WAR
	.align		4
.L_97:
        /*0070*/ 	.byte	0x04, 0x36
        /*0072*/ 	.short	(.L_99 - .L_98)
.L_98:
        /*0074*/ 	.word	0x00000008
.L_99:


//--------------------- .nv.info._Z7get_dstPfS_S_i --------------------------
	.section	.nv.info._Z7get_dstPfS_S_i,"",@"SHT_CUDA_INFO"
	.sectionflags	@""
	.align	4


	//----- nvinfo : EIATTR_CUDA_API_VERSION
	.align		4
        /*0000*/ 	.byte	0x04, 0x37
        /*0002*/ 	.short	(.L_101 - .L_100)
.L_100:
        /*0004*/ 	.word	0x00000082


	//----- nvinfo : EIATTR_KPARAM_INFO
	.align		4
.L_101:
        /*0008*/ 	.byte	0x04, 0x17
        /*000a*/ 	.short	(.L_103 - .L_102)
.L_102:
        /*000c*/ 	.word	0x00000000
        /*0010*/ 	.short	0x0003
        /*0012*/ 	.short	0x0018
        /*0014*/ 	.byte	0x00, 0xf0, 0x11, 0x00


	//----- nvinfo : EIATTR_KPARAM_INFO
	.align		4
.L_103:
        /*0018*/ 	.byte	0x04, 0x17
        /*001a*/ 	.short	(.L_105 - .L_104)
.L_104:
        /*001c*/ 	.word	0x00000000
        /*0020*/ 	.short	0x0002
        /*0022*/ 	.short	0x0010
        /*0024*/ 	.byte	0x00, 0xf5, 0x21, 0x00


	//----- nvinfo : EIATTR_KPARAM_INFO
	.align		4
.L_105:
        /*0028*/ 	.byte	0x04, 0x17
        /*002a*/ 	.short	(.L_107 - .L_106)
.L_106:
        /*002c*/ 	.word	0x00000000
        /*0030*/ 	.short	0x0001
        /*0032*/ 	.short	0x0008
        /*0034*/ 	.byte	0x00, 0xf5, 0x21, 0x00


	//----- nvinfo : EIATTR_KPARAM_INFO
	.align		4
.L_107:
        /*0038*/ 	.byte	0x04, 0x17
        /*003a*/ 	.short	(.L_109 - .L_108)
.L_108:
        /*003c*/ 	.word	0x00000000
        /*0040*/ 	.short	0x0000
        /*0042*/ 	.short	0x0000
        /*0044*/ 	.byte	0x00, 0xf5, 0x21, 0x00


	//----- nvinfo : EIATTR_SPARSE_MMA_MASK
	.align		4
.L_109:
        /*0048*/ 	.byte	0x03, 0x50
        /*004a*/ 	.short	0x0000


	//----- nvinfo : EIATTR_MAXREG_COUNT
	.align		4
        /*004c*/ 	.byte	0x03, 0x1b
        /*004e*/ 	.short	0x00ff


	//----- nvinfo : EIATTR_MERCURY_ISA_VERSION
	.align		4
        /*0050*/ 	.byte	0x03, 0x5f
        /*0052*/ 	.short	0x0101


	//----- nvinfo : EIATTR_VRC_CTA_INIT_COUNT
	.align		4
        /*0054*/ 	.byte	0x02, 0x4a
	.zero		1
	.zero		1


	//----- nvinfo : EIATTR_EXIT_INSTR_OFFSETS
	.align		4
        /*0058*/ 	.byte	0x04, 0x1c
        /*005a*/ 	.short	(.L_111 - .L_110)


	//   ....[0]....
.L_110:
        /*005c*/ 	.word	0x00000150


	//   ....[1]....
        /*0060*/ 	.word	0x00000590


	//   ....[2]....
        /*0064*/ 	.word	0x00000810


	//   ....[3]....
        /*0068*/ 	.word	0x000009f0


	//   ....[4]....
        /*006c*/ 	.word	0x00000a90


	//----- nvinfo : EIATTR_CBANK_PARAM_SIZE
	.align		4
.L_111:
        /*0070*/ 	.byte	0x03, 0x19
        /*0072*/ 	.short	0x001c


	//----- nvinfo : EIATTR_PARAM_CBANK
	.align		4
        /*0074*/ 	.byte	0x04, 0x0a
        /*0076*/ 	.short	(.L_113 - .L_112)
	.align		4
.L_112:
        /*0078*/ 	.word	index@(.nv.constant0._Z7get_dstPfS_S_i)
        /*007c*/ 	.short	0x0380
        /*007e*/ 	.short	0x001c


	//----- nvinfo : EIATTR_SW_WAR
	.align		4
.L_113:
        /*0080*/ 	.byte	0x04, 0x36
        /*0082*/ 	.short	(.L_115 - .L_114)
.L_114:
        /*0084*/ 	.word	0x00000008
.L_115:


//--------------------- .nv.callgraph             --------------------------
	.section	.nv.callgraph,"",@"SHT_CUDA_CALLGRAPH"
	.align	4
	.sectionentsize	8
	.align		4
        /*0000*/ 	.word	0x00000000
	.align		4
        /*0004*/ 	.word	0xffffffff
	.align		4
        /*0008*/ 	.word	0x00000000
	.align		4
        /*000c*/ 	.word	0xfffffffe
	.align		4
        /*0010*/ 	.word	0x00000000
	.align		4
        /*0014*/ 	.word	0xfffffffd
	.align		4
        /*0018*/ 	.word	0x00000000
	.align		4
        /*001c*/ 	.word	0xfffffffc


//--------------------- .text._Z14recenter_step2PfS_Pii --------------------------
	.section	.text._Z14recenter_step2PfS_Pii,"ax",@progbits
	.align	128
        .global         _Z14recenter_step2PfS_Pii
        .type           _Z14recenter_step2PfS_Pii,@function
        .size           _Z14recenter_step2PfS_Pii,(.L_x_70 - _Z14recenter_step2PfS_Pii)
        .other          _Z14recenter_step2PfS_Pii,@"STO_CUDA_ENTRY STV_DEFAULT"
_Z14recenter_step2PfS_Pii:
.text._Z14recenter_step2PfS_Pii:
[----:B------:R-:W-:Y:S08]  /*0000*/  LDC R1, c[0x0][0x37c] ;  /* 0x0000df00ff017b82 */ /* 0x000ff00000000800 */
[----:B------:R-:W0:Y:S02]  /*0010*/  LDC R0, c[0x0][0x398] ;  /* 0x0000e600ff007b82 */ /* 0x000e240000000800 */
[----:B0-----:R-:W-:-:S13]  /*0020*/  ISETP.GE.AND P0, PT, R0, 0x1, PT ;  /* 0x000000010000780c */ /* 0x001fda0003f06270 */
[----:B------:R-:W-:Y:S05]  /*0030*/  @!P0 EXIT ;  /* 0x000000000000894d */ /* 0x000fea0003800000 */
[----:B------:R-:W0:Y:S01]  /*0040*/  S2R R5, SR_TID.X ;  /* 0x0000000000057919 */ /* 0x000e220000002100 */
[C---:B------:R-:W-:Y:S01]  /*0050*/  ISETP.GE.U32.AND P0, PT, R0.reuse, 0x8, PT ;  /* 0x000000080000780c */ /* 0x040fe20003f06070 */
[----:B------:R-:W1:Y:S01]  /*0060*/  LDCU.64 UR6, c[0x0][0x358] ;  /* 0x00006b00ff0677ac */ /* 0x000e620008000a00 */
[----:B------:R-:W-:Y:S01]  /*0070*/  LOP3.LUT R18, R0, 0x7, RZ, 0xc0, !PT ;  /* 0x0000000700127812 */ /* 0x000fe200078ec0ff */
[----:B------:R-:W-:Y:S02]  /*0080*/  IMAD.MOV.U32 R4, RZ, RZ, RZ ;  /* 0x000000ffff047224 */ /* 0x000fe400078e00ff */
[----:B0-----:R-:W-:-:S08]  /*0090*/  IMAD R5, R5, R0, RZ ;  /* 0x0000000005057224 */ /* 0x001fd000078e02ff */
[----:B-1----:R-:W-:Y:S05]  /*00a0*/  @!P0 BRA `(.L_x_0) ;  /* 0x0000000800908947 */ /* 0x002fea0003800000 */
[----:B------:R-:W0:Y:S01]  /*00b0*/  LDCU.128 UR8, c[0x0][0x380] ;  /* 0x00007000ff0877ac */ /* 0x000e220008000c00 */
[----:B------:R-:W-:Y:S02]  /*00c0*/  HFMA2 R3, -RZ, RZ, 0, 0 ;  /* 0x00000000ff037431 */ /* 0x000fe400000001ff */
[----:B------:R-:W-:Y:S01]  /*00d0*/  IMAD.MOV.U32 R2, RZ, RZ, 0x10 ;  /* 0x00000010ff027424 */ /* 0x000fe200078e00ff */
[----:B------:R-:W-:Y:S01]  /*00e0*/  LOP3.LUT R4, R0, 0x7ffffff8, RZ, 0xc0, !PT ;  /* 0x7ffffff800047812 */ /* 0x000fe200078ec0ff */
[----:B------:R-:W1:Y:S04]  /*00f0*/  LDCU.64 UR4, c[0x0][0x390] ;  /* 0x00007200ff0477ac */ /* 0x000e680008000a00 */
[----:B------:R-:W-:Y:S02]  /*0100*/  IMAD.MOV R13, RZ, RZ, -R4 ;  /* 0x000000ffff0d7224 */ /* 0x000fe400078e0a04 */
[----:B------:R-:W-:-:S03]  /*0110*/  IMAD.WIDE.U32 R2, R5, 0x4, R2 ;  /* 0x0000000405027825 */ /* 0x000fc600078e0002 */
[C---:B0-----:R-:W-:Y:S02]  /*0120*/  IADD3 R6, P0, PT, R2.reuse, UR8, RZ ;  /* 0x0000000802067c10 */ /* 0x041fe4000ff1e0ff */
[C---:B------:R-:W-:Y:S02]  /*0130*/  IADD3 R14, P2, PT, R2.reuse, UR10, RZ ;  /* 0x0000000a020e7c10 */ /* 0x040fe4000ff5e0ff */
[----:B-1----:R-:W-:Y:S02]  /*0140*/  IADD3 R16, P1, PT, R2, UR4, RZ ;  /* 0x0000000402107c10 */ /* 0x002fe4000ff3e0ff */
[C---:B------:R-:W-:Y:S02]  /*0150*/  IADD3.X R19, PT, PT, R3.reuse, UR9, RZ, P0, !PT ;  /* 0x0000000903137c10 */ /* 0x040fe400087fe4ff */
[C---:B------:R-:W-:Y:S02]  /*0160*/  IADD3.X R17, PT, PT, R3.reuse, UR5, RZ, P1, !PT ;  /* 0x0000000503117c10 */ /* 0x040fe40008ffe4ff */
[----:B------:R-:W-:-:S07]  /*0170*/  IADD3.X R15, PT, PT, R3, UR11, RZ, P2, !PT ;  /* 0x0000000b030f7c10 */ /* 0x000fce00097fe4ff */
.L_x_17:
[----:B------:R-:W2:Y:S04]  /*0180*/  LDG.E R0, desc[UR6][R16.64+-0x10] ;  /* 0xfffff00610007981 */ /* 0x000ea8000c1e1900 */
[----:B------:R-:W3:Y:S01]  /*0190*/  LDG.E R3, desc[UR6][R14.64+-0x10] ;  /* 0xfffff0060e037981 */ /* 0x000ee2000c1e1900 */
[----:B------:R-:W-:Y:S01]  /*01a0*/  BSSY.RECONVERGENT B2, `(.L_x_1) ;  /* 0x0000010000027945 */ /* 0x000fe20003800200 */
[----:B------:R-:W-:Y:S01]  /*01b0*/  IMAD.MOV.U32 R8, RZ, RZ, R6 ;  /* 0x000000ffff087224 */ /* 0x000fe200078e0006 */
[----:B------:R-:W-:Y:S02]  /*01c0*/  MOV R9, R19 ;  /* 0x0000001300097202 */ /* 0x000fe40000000f00 */
[----:B--2---:R-:W-:-:S04]  /*01d0*/  I2FP.F32.S32 R10, R0 ;  /* 0x00000000000a7245 */ /* 0x004fc80000201400 */
[----:B------:R-:W0:Y:S08]  /*01e0*/  MUFU.RCP R0, R10 ;  /* 0x0000000a00007308 */ /* 0x000e300000001000 */
[----:B---3--:R-:W1:Y:S01]  /*01f0*/  FCHK P0, R3, R10 ;  /* 0x0000000a03007302 */ /* 0x008e620000000000 */
[----:B0-----:R-:W-:-:S04]  /*0200*/  FFMA R7, -R10, R0, 1 ;  /* 0x3f8000000a077423 */ /* 0x001fc80000000100 */
[----:B------:R-:W-:-:S04]  /*0210*/  FFMA R0, R0, R7, R0 ;  /* 0x0000000700007223 */ /* 0x000fc80000000000 */
[----:B------:R-:W-:-:S04]  /*0220*/  FFMA R7, R3, R0, RZ ;  /* 0x0000000003077223 */ /* 0x000fc800000000ff */
[----:B------:R-:W-:-:S04]  /*0230*/  FFMA R2, -R10, R7, R3 ;  /* 0x000000070a027223 */ /* 0x000fc80000000103 */
[----:B------:R-:W-:Y:S01]  /*0240*/  FFMA R7, R0, R2, R7 ;  /* 0x0000000200077223 */ /* 0x000fe20000000007 */
[----:B-1----:R-:W-:Y:S06]  /*0250*/  @!P0 BRA `(.L_x_2) ;  /* 0x0000000000108947 */ /* 0x002fec0003800000 */
[----:B------:R-:W-:Y:S01]  /*0260*/  IMAD.MOV.U32 R0, RZ, RZ, R10 ;  /* 0x000000ffff007224 */ /* 0x000fe200078e000a */
[----:B------:R-:W-:-:S07]  /*0270*/  MOV R2, 0x290 ;  /* 0x0000029000027802 */ /* 0x000fce0000000f00 */
[----:B------:R-:W-:Y:S05]  /*0280*/  CALL.REL.NOINC `($__internal_0_$__cuda_sm3x_div_rn_noftz_f32_slowpath) ;  /* 0x0000001400087944 */ /* 0x000fea0003c00000 */
[----:B------:R-:W-:-:S07]  /*0290*/  IMAD.MOV.U32 R7, RZ, RZ, R11 ;  /* 0x000000ffff077224 */ /* 0x000fce00078e000b */
.L_x_2:
[----:B------:R-:W-:Y:S05]  /*02a0*/  BSYNC.RECONVERGENT B2 ;  /* 0x0000000000027941 */ /* 0x000fea0003800200 */
.L_x_1:
[----:B------:R0:W-:Y:S04]  /*02b0*/  STG.E desc[UR6][R8.64+-0x10], R7 ;  /* 0xfffff00708007986 */ /* 0x0001e8000c101906 */
[----:B------:R-:W2:Y:S04]  /*02c0*/  LDG.E R0, desc[UR6][R16.64+-0xc] ;  /* 0xfffff40610007981 */ /* 0x000ea8000c1e1900 */
[----:B------:R-:W3:Y:S01]  /*02d0*/  LDG.E R3, desc[UR6][R14.64+-0xc] ;  /* 0xfffff4060e037981 */ /* 0x000ee2000c1e1900 */
[----:B------:R-:W-:Y:S01]  /*02e0*/  BSSY.RECONVERGENT B2, `(.L_x_3) ;  /* 0x000000d000027945 */ /* 0x000fe20003800200 */
[----:B--2---:R-:W-:-:S04]  /*02f0*/  I2FP.F32.S32 R6, R0 ;  /* 0x0000000000067245 */ /* 0x004fc80000201400 */
[----:B------:R-:W1:Y:S08]  /*0300*/  MUFU.RCP R0, R6 ;  /* 0x0000000600007308 */ /* 0x000e700000001000 */
[----:B---3--:R-:W2:Y:S01]  /*0310*/  FCHK P0, R3, R6 ;  /* 0x0000000603007302 */ /* 0x008ea20000000000 */
[----:B-1----:R-:W-:-:S04]  /*0320*/  FFMA R11, -R6, R0, 1 ;  /* 0x3f800000060b7423 */ /* 0x002fc80000000100 */
[----:B------:R-:W-:-:S04]  /*0330*/  FFMA R0, R0, R11, R0 ;  /* 0x0000000b00007223 */ /* 0x000fc80000000000 */
[----:B------:R-:W-:-:S04]  /*0340*/  FFMA R11, R3, R0, RZ ;  /* 0x00000000030b7223 */ /* 0x000fc800000000ff */
[----:B------:R-:W-:-:S04]  /*0350*/  FFMA R2, -R6, R11, R3 ;  /* 0x0000000b06027223 */ /* 0x000fc80000000103 */
[----:B------:R-:W-:Y:S01]  /*0360*/  FFMA R11, R0, R2, R11 ;  /* 0x00000002000b7223 */ /* 0x000fe2000000000b */
[----:B0-2---:R-:W-:Y:S06]  /*0370*/  @!P0 BRA `(.L_x_4) ;  /* 0x00000000000c8947 */ /* 0x005fec0003800000 */
[----:B------:R-:W-:Y:S02]  /*0380*/  MOV R0, R6 ;  /* 0x0000000600007202 */ /* 0x000fe40000000f00 */
[----:B------:R-:W-:-:S07]  /*0390*/  MOV R2, 0x3b0 ;  /* 0x000003b000027802 */ /* 0x000fce0000000f00 */
[----:B------:R-:W-:Y:S05]  /*03a0*/  CALL.REL.NOINC `($__internal_0_$__cuda_sm3x_div_rn_noftz_f32_slowpath) ;  /* 0x0000001000c07944 */ /* 0x000fea0003c00000 */
.L_x_4:
[----:B------:R-:W-:Y:S05]  /*03b0*/  BSYNC.RECONVERGENT B2 ;  /* 0x0000000000027941 */ /* 0x000fea0003800200 */
.L_x_3:
        /* <DEDUP_REMOVED lines=13> */
[----:B------:R-:W-:Y:S01]  /*0490*/  IMAD.MOV.U32 R0, RZ, RZ, R6 ;  /* 0x000000ffff007224 */ /* 0x000fe200078e0006 */
[----:B------:R-:W-:-:S07]  /*04a0*/  MOV R2, 0x4c0 ;  /* 0x000004c000027802 */ /* 0x000fce0000000f00 */
[----:B------:R-:W-:Y:S05]  /*04b0*/  CALL.REL.NOINC `($__internal_0_$__cuda_sm3x_div_rn_noftz_f32_slowpath) ;  /* 0x00000010007c7944 */ /* 0x000fea0003c00000 */
[----:B------:R-:W-:-:S07]  /*04c0*/  IMAD.MOV.U32 R7, RZ, RZ, R11 ;  /* 0x000000ffff077224 */ /* 0x000fce00078e000b */
.L_x_6:
[----:B------:R-:W-:Y:S05]  /*04d0*/  BSYNC.RECONVERGENT B2 ;  /* 0x0000000000027941 */ /* 0x000fea0003800200 */
.L_x_5:
        /* <DEDUP_REMOVED lines=16> */
.L_x_8:
[----:B------:R-:W-:Y:S05]  /*05e0*/  BSYNC.RECONVERGENT B2 ;  /* 0x0000000000027941 */ /* 0x000fea0003800200 */
.L_x_7:
        /* <DEDUP_REMOVED lines=17> */
.L_x_10:
[----:B------:R-:W-:Y:S05]  /*0700*/  BSYNC.RECONVERGENT B2 ;  /* 0x0000000000027941 */ /* 0x000fea0003800200 */
.L_x_9:
        /* <DEDUP_REMOVED lines=16> */
.L_x_12:
[----:B------:R-:W-:Y:S05]  /*0810*/  BSYNC.RECONVERGENT B2 ;  /* 0x0000000000027941 */ /* 0x000fea0003800200 */
.L_x_11:
        /* <DEDUP_REMOVED lines=17> */
.L_x_14:
[----:B------:R-:W-:Y:S05]  /*0930*/  BSYNC.RECONVERGENT B2 ;  /* 0x0000000000027941 */ /* 0x000fea0003800200 */
.L_x_13:
        /* <DEDUP_REMOVED lines=16> */
.L_x_16:
[----:B------:R-:W-:Y:S05]  /*0a40*/  BSYNC.RECONVERGENT B2 ;  /* 0x0000000000027941 */ /* 0x000fea0003800200 */
.L_x_15:
[----:B------:R0:W-:Y:S01]  /*0a50*/  STG.E desc[UR6][R8.64+0xc], R11 ;  /* 0x00000c0b08007986 */ /* 0x0001e2000c101906 */
[----:B------:R-:W-:Y:S01]  /*0a60*/  VIADD R13, R13, 0x8 ;  /* 0x000000080d0d7836 */ /* 0x000fe20000000000 */
[----:B------:R-:W-:Y:S02]  /*0a70*/  IADD3 R6, P1, PT, R8, 0x20, RZ ;  /* 0x0000002008067810 */ /* 0x000fe40007f3e0ff */
[----:B------:R-:W-:Y:S02]  /*0a80*/  IADD3 R14, P3, PT, R14, 0x20, RZ ;  /* 0x000000200e0e7810 */ /* 0x000fe40007f7e0ff */
[----:B------:R-:W-:Y:S01]  /*0a90*/  ISETP.NE.AND P0, PT, R13, RZ, PT ;  /* 0x000000ff0d00720c */ /* 0x000fe20003f05270 */
[----:B------:R-:W-:Y:S01]  /*0aa0*/  IMAD.X R19, RZ, RZ, R9, P1 ;  /* 0x000000ffff137224 */ /* 0x000fe200008e0609 */
[----:B------:R-:W-:Y:S01]  /*0ab0*/  IADD3 R16, P2, PT, R16, 0x20, RZ ;  /* 0x0000002010107810 */ /* 0x000fe20007f5e0ff */
[----:B------:R-:W-:-:S03]  /*0ac0*/  IMAD.X R15, RZ, RZ, R15, P3 ;  /* 0x000000ffff0f7224 */ /* 0x000fc600018e060f */
[----:B------:R-:W-:-:S07]  /*0ad0*/  IADD3.X R17, PT, PT, RZ, R17, RZ, P2, !PT ;  /* 0x00000011ff117210 */ /* 0x000fce00017fe4ff */
[----:B0-----:R-:W-:Y:S05]  /*0ae0*/  @P0 BRA `(.L_x_17) ;  /* 0xfffffff400a40947 */ /* 0x001fea000383ffff */
.L_x_0:
[----:B------:R-:W-:-:S13]  /*0af0*/  ISETP.NE.AND P0, PT, R18, RZ, PT ;  /* 0x000000ff1200720c */ /* 0x000fda0003f05270 */
[----:B------:R-:W-:Y:S05]  /*0b00*/  @!P0 EXIT ;  /* 0x000000000000894d */ /* 0x000fea0003800000 */
[----:B------:R-:W0:Y:S01]  /*0b10*/  LDCU UR4, c[0x0][0x398] ;  /* 0x00007300ff0477ac */ /* 0x000e220008000800 */
[----:B------:R-:W-:Y:S01]  /*0b20*/  ISETP.GE.U32.AND P0, PT, R18, 0x4, PT ;  /* 0x000000041200780c */ /* 0x000fe20003f06070 */
[----:B0-----:R-:W-:-:S12]  /*0b30*/  ULOP3.LUT UR4, UR4, 0x3, URZ, 0xc0, !UPT ;  /* 0x0000000304047892 */ /* 0x001fd8000f8ec0ff */
[----:B------:R-:W-:Y:S05]  /*0b40*/  @!P0 BRA `(.L_x_18) ;  /* 0x00000004006c8947 */ /* 0x000fea0003800000 */
[----:B------:R-:W0:Y:S01]  /*0b50*/  LDC.64 R6, c[0x0][0x390] ;  /* 0x0000e400ff067b82 */ /* 0x000e220000000a00 */
[----:B------:R-:W-:-:S07]  /*0b60*/  IMAD.IADD R13, R5, 0x1, R4 ;  /* 0x00000001050d7824 */ /* 0x000fce00078e0204 */
[----:B------:R-:W1:Y:S01]  /*0b70*/  LDC.64 R2, c[0x0][0x388] ;  /* 0x0000e200ff027b82 */ /* 0x000e620000000a00 */
[----:B0-----:R-:W-:-:S06]  /*0b80*/  IMAD.WIDE.U32 R6, R13, 0x4, R6 ;  /* 0x000000040d067825 */ /* 0x001fcc00078e0006 */
[----:B------:R-:W2:Y:S01]  /*0b90*/  LDG.E R6, desc[UR6][R6.64] ;  /* 0x0000000606067981 */ /* 0x000ea2000c1e1900 */
[----:B-1----:R-:W-:-:S06]  /*0ba0*/  IMAD.WIDE.U32 R2, R13, 0x4, R2 ;  /* 0x000000040d027825 */ /* 0x002fcc00078e0002 */
[----:B------:R-:W3:Y:S01]  /*0bb0*/  LDG.E R3, desc[UR6][R2.64] ;  /* 0x0000000602037981 */ /* 0x000ee2000c1e1900 */
[----:B------:R-:W-:Y:S01]  /*0bc0*/  BSSY.RECONVERGENT B2, `(.L_x_19) ;  /* 0x000000d000027945 */ /* 0x000fe20003800200 */
        /* <DEDUP_REMOVED lines=9> */
[----:B------:R-:W-:Y:S02]  /*0c60*/  MOV R0, R10 ;  /* 0x0000000a00007202 */ /* 0x000fe40000000f00 */
[----:B------:R-:W-:-:S07]  /*0c70*/  MOV R2, 0xc90 ;  /* 0x00000c9000027802 */ /* 0x000fce0000000f00 */
[----:B------:R-:W-:Y:S05]  /*0c80*/  CALL.REL.NOINC `($__internal_0_$__cuda_sm3x_div_rn_noftz_f32_slowpath) ;  /* 0x0000000800887944 */ /* 0x000fea0003c00000 */
.L_x_20:
[----:B------:R-:W-:Y:S05]  /*0c90*/  BSYNC.RECONVERGENT B2 ;  /* 0x0000000000027941 */ /* 0x000fea0003800200 */
.L_x_19:
[----:B------:R-:W0:Y:S01]  /*0ca0*/  LDC.64 R6, c[0x0][0x380] ;  /* 0x0000e000ff067b82 */ /* 0x000e220000000a00 */
[----:B------:R-:W1:Y:S01]  /*0cb0*/  LDCU.64 UR8, c[0x0][0x390] ;  /* 0x00007200ff0877ac */ /* 0x000e620008000a00 */
[----:B------:R-:W-:-:S05]  /*0cc0*/  IADD3 R9, P0, PT, R5, R4, RZ ;  /* 0x0000000405097210 */ /* 0x000fca0007f1e0ff */
[----:B------:R-:W-:Y:S02]  /*0cd0*/  IMAD.X R0, RZ, RZ, RZ, P0 ;  /* 0x000000ffff007224 */ /* 0x000fe400000e06ff */
[----:B------:R-:W-:-:S03]  /*0ce0*/  IMAD.SHL.U32 R8, R9, 0x4, RZ ;  /* 0x0000000409087824 */ /* 0x000fc600078e00ff */
[----:B------:R-:W-:Y:S02]  /*0cf0*/  SHF.L.U64.HI R9, R9, 0x2, R0 ;  /* 0x0000000209097819 */ /* 0x000fe40000010200 */
[----:B-1----:R-:W-:-:S04]  /*0d00*/  IADD3 R16, P0, PT, R8, UR8, RZ ;  /* 0x0000000808107c10 */ /* 0x002fc8000ff1e0ff */
[----:B------:R-:W-:Y:S01]  /*0d10*/  IADD3.X R17, PT, PT, R9, UR9, RZ, P0, !PT ;  /* 0x0000000909117c10 */ /* 0x000fe200087fe4ff */
[----:B------:R-:W1:Y:S01]  /*0d20*/  LDCU.64 UR8, c[0x0][0x388] ;  /* 0x00007100ff0877ac */ /* 0x000e620008000a00 */
[----:B0-----:R-:W-:-:S05]  /*0d30*/  IMAD.WIDE.U32 R6, R13, 0x4, R6 ;  /* 0x000000040d067825 */ /* 0x001fca00078e0006 */
[----:B------:R0:W-:Y:S04]  /*0d40*/  STG.E desc[UR6][R6.64], R11 ;  /* 0x0000000b06007986 */ /* 0x0001e8000c101906 */
[----:B------:R-:W2:Y:S01]  /*0d50*/  LDG.E R0, desc[UR6][R16.64+0x4] ;  /* 0x0000040610007981 */ /* 0x000ea2000c1e1900 */
[----:B-1----:R-:W-:-:S04]  /*0d60*/  IADD3 R14, P0, PT, R8, UR8, RZ ;  /* 0x00000008080e7c10 */ /* 0x002fc8000ff1e0ff */
[----:B------:R-:W-:-:S05]  /*0d70*/  IADD3.X R15, PT, PT, R9, UR9, RZ, P0, !PT ;  /* 0x00000009090f7c10 */ /* 0x000fca00087fe4ff */
        /* <DEDUP_REMOVED lines=14> */
[----:B------:R-:W-:-:S07]  /*0e60*/  IMAD.MOV.U32 R13, RZ, RZ, R11 ;  /* 0x000000ffff0d7224 */ /* 0x000fce00078e000b */
.L_x_22:
[----:B------:R-:W-:Y:S05]  /*0e70*/  BSYNC.RECONVERGENT B2 ;  /* 0x0000000000027941 */ /* 0x000fea0003800200 */
.L_x_21:
[----:B------:R-:W0:Y:S02]  /*0e80*/  LDCU.64 UR8, c[0x0][0x380] ;  /* 0x00007000ff0877ac */ /* 0x000e240008000a00 */
[----:B0-----:R-:W-:-:S04]  /*0e90*/  IADD3 R8, P0, PT, R8, UR8, RZ ;  /* 0x0000000808087c10 */ /* 0x001fc8000ff1e0ff */
[----:B------:R-:W-:-:S05]  /*0ea0*/  IADD3.X R9, PT, PT, R9, UR9, RZ, P0, !PT ;  /* 0x0000000909097c10 */ /* 0x000fca00087fe4ff */
        /* <DEDUP_REMOVED lines=16> */
[----:B------:R-:W-:-:S07]  /*0fb0*/  MOV R7, R11 ;  /* 0x0000000b00077202 */ /* 0x000fce0000000f00 */
.L_x_24:
[----:B------:R-:W-:Y:S05]  /*0fc0*/  BSYNC.RECONVERGENT B2 ;  /* 0x0000000000027941 */ /* 0x000fea0003800200 */
.L_x_23:
        /* <DEDUP_REMOVED lines=16> */
.L_x_26:
[----:B------:R-:W-:Y:S05]  /*10d0*/  BSYNC.RECONVERGENT B2 ;  /* 0x0000000000027941 */ /* 0x000fea0003800200 */
.L_x_25:
[----:B------:R0:W-:Y:S01]  /*10e0*/  STG.E desc[UR6][R8.64+0xc], R11 ;  /* 0x00000c0b08007986 */ /* 0x0001e2000c101906 */
[----:B------:R-:W-:-:S07]  /*10f0*/  IADD3 R4, PT, PT, R4, 0x4, RZ ;  /* 0x0000000404047810 */ /* 0x000fce0007ffe0ff */
.L_x_18:
[----:B------:R-:W-:-:S13]  /*1100*/  ISETP.NE.AND P0, PT, RZ, UR4, PT ;  /* 0x00000004ff007c0c */ /* 0x000fda000bf05270 */
[----:B------:R-:W-:Y:S05]  /*1110*/  @!P0 EXIT ;  /* 0x000000000000894d */ /* 0x000fea0003800000 */
[----:B------:R-:W-:-:S09]  /*1120*/  UISETP.NE.AND UP0, UPT, UR4, 0x1, UPT ;  /* 0x000000010400788c */ /* 0x000fd2000bf05270 */
[----:B------:R-:W-:Y:S05]  /*1130*/  BRA.U !UP0, `(.L_x_27) ;  /* 0x0000000108e47547 */ /* 0x000fea000b800000 */
[----:B------:R-:W1:Y:S01]  /*1140*/  LDC.64 R6, c[0x0][0x390] ;  /* 0x0000e400ff067b82 */ /* 0x000e620000000a00 */
[----:B------:R-:W-:-:S07]  /*1150*/  IMAD.IADD R13, R5, 0x1, R4 ;  /* 0x00000001050d7824 */ /* 0x000fce00078e0204 */
[----:B------:R-:W2:Y:S01]  /*1160*/  LDC.64 R2, c[0x0][0x388] ;  /* 0x0000e200ff027b82 */ /* 0x000ea20000000a00 */
[----:B-1----:R-:W-:-:S06]  /*1170*/  IMAD.WIDE.U32 R6, R13, 0x4, R6 ;  /* 0x000000040d067825 */ /* 0x002fcc00078e0006 */
[----:B------:R-:W3:Y:S01]  /*1180*/  LDG.E R6, desc[UR6][R6.64] ;  /* 0x0000000606067981 */ /* 0x000ee2000c1e1900 */
[----:B--2---:R-:W-:-:S06]  /*1190*/  IMAD.WIDE.U32 R2, R13, 0x4, R2 ;  /* 0x000000040d027825 */ /* 0x004fcc00078e0002 */
[----:B------:R-:W2:Y:S01]  /*11a0*/  LDG.E R3, desc[UR6][R2.64] ;  /* 0x0000000602037981 */ /* 0x000ea2000c1e1900 */
[----:B------:R-:W-:Y:S01]  /*11b0*/  BSSY.RECONVERGENT B2, `(.L_x_28) ;  /* 0x000000e000027945 */ /* 0x000fe20003800200 */
[----:B---3--:R-:W-:-:S04]  /*11c0*/  I2FP.F32.S32 R10, R6 ;  /* 0x00000006000a7245 */ /* 0x008fc80000201400 */
[----:B------:R-:W0:Y:S08]  /*11d0*/  MUFU.RCP R0, R10 ;  /* 0x0000000a00007308 */ /* 0x000e300000001000 */
[----:B--2---:R-:W1:Y:S01]  /*11e0*/  FCHK P0, R3, R10 ;  /* 0x0000000a03007302 */ /* 0x004e620000000000 */
        /* <DEDUP_REMOVED lines=9> */
[----:B------:R-:W-:-:S07]  /*1280*/  IMAD.MOV.U32 R15, RZ, RZ, R11 ;  /* 0x000000ffff0f7224 */ /* 0x000fce00078e000b */
.L_x_29:
[----:B------:R-:W-:Y:S05]  /*1290*/  BSYNC.RECONVERGENT B2 ;  /* 0x0000000000027941 */ /* 0x000fea0003800200 */
.L_x_28:
[----:B------:R-:W0:Y:S01]  /*12a0*/  LDCU.64 UR4, c[0x0][0x390] ;  /* 0x00007200ff0477ac */ /* 0x000e220008000a00 */
[----:B------:R-:W1:Y:S01]  /*12b0*/  LDC.64 R6, c[0x0][0x380] ;  /* 0x0000e000ff067b82 */ /* 0x000e620000000a00 */
[----:B------:R-:W-:-:S04]  /*12c0*/  IADD3 R8, P0, PT, R5, R4, RZ ;  /* 0x0000000405087210 */ /* 0x000fc80007f1e0ff */
[----:B------:R-:W-:Y:S01]  /*12d0*/  IADD3.X R3, PT, PT, RZ, RZ, RZ, P0, !PT ;  /* 0x000000ffff037210 */ /* 0x000fe200007fe4ff */
[----:B------:R-:W-:-:S03]  /*12e0*/  IMAD.SHL.U32 R9, R8, 0x4, RZ ;  /* 0x0000000408097824 */ /* 0x000fc600078e00ff */
[----:B------:R-:W-:Y:S02]  /*12f0*/  SHF.L.U64.HI R8, R8, 0x2, R3 ;  /* 0x0000000208087819 */ /* 0x000fe40000010203 */
[----:B0-----:R-:W-:-:S04]  /*1300*/  IADD3 R10, P0, PT, R9, UR4, RZ ;  /* 0x00000004090a7c10 */ /* 0x001fc8000ff1e0ff */
[----:B------:R-:W-:Y:S01]  /*1310*/  IADD3.X R11, PT, PT, R8, UR5, RZ, P0, !PT ;  /* 0x00000005080b7c10 */ /* 0x000fe200087fe4ff */
[----:B------:R-:W0:Y:S01]  /*1320*/  LDCU.64 UR4, c[0x0][0x388] ;  /* 0x00007100ff0477ac */ /* 0x000e220008000a00 */
[----:B-1----:R-:W-:-:S05]  /*1330*/  IMAD.WIDE.U32 R6, R13, 0x4, R6 ;  /* 0x000000040d067825 */ /* 0x002fca00078e0006 */
[----:B------:R1:W-:Y:S04]  /*1340*/  STG.E desc[UR6][R6.64], R15 ;  /* 0x0000000f06007986 */ /* 0x0003e8000c101906 */
[----:B------:R-:W2:Y:S01]  /*1350*/  LDG.E R10, desc[UR6][R10.64+0x4] ;  /* 0x000004060a0a7981 */ /* 0x000ea2000c1e1900 */
[----:B0-----:R-:W-:-:S04]  /*1360*/  IADD3 R2, P0, PT, R9, UR4, RZ ;  /* 0x0000000409027c10 */ /* 0x001fc8000ff1e0ff */
[----:B------:R-:W-:-:S06]  /*1370*/  IADD3.X R3, PT, PT, R8, UR5, RZ, P0, !PT ;  /* 0x0000000508037c10 */ /* 0x000fcc00087fe4ff */
[----:B------:R-:W3:Y:S01]  /*1380*/  LDG.E R3, desc[UR6][R2.64+0x4] ;  /* 0x0000040602037981 */ /* 0x000ee2000c1e1900 */
[----:B------:R-:W-:Y:S01]  /*1390*/  BSSY.RECONVERGENT B2, `(.L_x_30) ;  /* 0x000000e000027945 */ /* 0x000fe20003800200 */
[----:B--2---:R-:W-:-:S04]  /*13a0*/  I2FP.F32.S32 R12, R10 ;  /* 0x0000000a000c7245 */ /* 0x004fc80000201400 */
[----:B------:R-:W0:Y:S08]  /*13b0*/  MUFU.RCP R0, R12 ;  /* 0x0000000c00007308 */ /* 0x000e300000001000 */
[----:B---3--:R-:W2:Y:S01]  /*13c0*/  FCHK P0, R3, R12 ;  /* 0x0000000c03007302 */ /* 0x008ea20000000000 */
[----:B0-----:R-:W-:-:S04]  /*13d0*/  FFMA R13, -R12, R0, 1 ;  /* 0x3f8000000c0d7423 */ /* 0x001fc80000000100 */
[----:B------:R-:W-:-:S04]  /*13e0*/  FFMA R0, R0, R13, R0 ;  /* 0x0000000d00007223 */ /* 0x000fc80000000000 */
[----:B------:R-:W-:-:S04]  /*13f0*/  FFMA R13, R3, R0, RZ ;  /* 0x00000000030d7223 */ /* 0x000fc800000000ff */
[----:B-1----:R-:W-:-:S04]  /*1400*/  FFMA R6, -R12, R13, R3 ;  /* 0x0000000d0c067223 */ /* 0x002fc80000000103 */
[----:B------:R-:W-:Y:S01]  /*1410*/  FFMA R13, R0, R6, R13 ;  /* 0x00000006000d7223 */ /* 0x000fe2000000000d */
[----:B--2---:R-:W-:Y:S06]  /*1420*/  @!P0 BRA `(.L_x_31) ;  /* 0x0000000000108947 */ /* 0x004fec0003800000 */
[----:B------:R-:W-:Y:S02]  /*1430*/  MOV R0, R12 ;  /* 0x0000000c00007202 */ /* 0x000fe40000000f00 */
[----:B------:R-:W-:-:S07]  /*1440*/  MOV R2, 0x1460 ;  /* 0x0000146000027802 */ /* 0x000fce0000000f00 */
[----:B------:R-:W-:Y:S05]  /*1450*/  CALL.REL.NOINC `($__internal_0_$__cuda_sm3x_div_rn_noftz_f32_slowpath) ;  /* 0x0000000000947944 */ /* 0x000fea0003c00000 */
[----:B------:R-:W-:-:S07]  /*1460*/  IMAD.MOV.U32 R13, RZ, RZ, R11 ;  /* 0x000000ffff0d7224 */ /* 0x000fce00078e000b */
.L_x_31:
[----:B------:R-:W-:Y:S05]  /*1470*/  BSYNC.RECONVERGENT B2 ;  /* 0x0000000000027941 */ /* 0x000fea0003800200 */
.L_x_30:
[----:B------:R-:W0:Y:S01]  /*1480*/  LDCU.64 UR4, c[0x0][0x380] ;  /* 0x00007000ff0477ac */ /* 0x000e220008000a00 */
[----:B------:R-:W-:Y:S02]  /*1490*/  IADD3 R4, PT, PT, R4, 0x2, RZ ;  /* 0x0000000204047810 */ /* 0x000fe40007ffe0ff */
[----:B0-----:R-:W-:-:S04]  /*14a0*/  IADD3 R2, P0, PT, R9, UR4, RZ ;  /* 0x0000000409027c10 */ /* 0x001fc8000ff1e0ff */
[----:B------:R-:W-:-:S05]  /*14b0*/  IADD3.X R3, PT, PT, R8, UR5, RZ, P0, !PT ;  /* 0x0000000508037c10 */ /* 0x000fca00087fe4ff */
[----:B------:R1:W-:Y:S04]  /*14c0*/  STG.E desc[UR6][R2.64+0x4], R13 ;  /* 0x0000040d02007986 */ /* 0x0003e8000c101906 */
.L_x_27:
[----:B------:R-:W2:Y:S02]  /*14d0*/  LDC R0, c[0x0][0x398] ;  /* 0x0000e600ff007b82 */ /* 0x000ea40000000800 */
[----:B--2---:R-:W-:-:S04]  /*14e0*/  LOP3.LUT R0, R0, 0x1, RZ, 0xc0, !PT ;  /* 0x0000000100007812 */ /* 0x004fc800078ec0ff */
[----:B------:R-:W-:-:S13]  /*14f0*/  ISETP.NE.U32.AND P0, PT, R0, 0x1, PT ;  /* 0x000000010000780c */ /* 0x000fda0003f05070 */
[----:B------:R-:W-:Y:S05]  /*1500*/  @P0 EXIT ;  /* 0x000000000000094d */ /* 0x000fea0003800000 */
[----:B------:R-:W2:Y:S01]  /*1510*/  LDC.64 R6, c[0x0][0x390] ;  /* 0x0000e400ff067b82 */ /* 0x000ea20000000a00 */
[----:B------:R-:W-:-:S07]  /*1520*/  IMAD.IADD R4, R5, 0x1, R4 ;  /* 0x0000000105047824 */ /* 0x000fce00078e0204 */
[----:B-1----:R-:W1:Y:S01]  /*1530*/  LDC.64 R2, c[0x0][0x388] ;  /* 0x0000e200ff027b82 */ /* 0x002e620000000a00 */
[----:B--2---:R-:W-:-:S06]  /*1540*/  IMAD.WIDE.U32 R6, R4, 0x4, R6 ;  /* 0x0000000404067825 */ /* 0x004fcc00078e0006 */
[----:B------:R-:W2:Y:S01]  /*1550*/  LDG.E R6, desc[UR6][R6.64] ;  /* 0x0000000606067981 */ /* 0x000ea2000c1e1900 */
[----:B-1----:R-:W-:-:S06]  /*1560*/  IMAD.WIDE.U32 R2, R4, 0x4, R2 ;  /* 0x0000000404027825 */ /* 0x002fcc00078e0002 */
        /* <DEDUP_REMOVED lines=8> */
[----:B0-----:R-:W-:-:S04]  /*15f0*/  FFMA R8, -R10, R5, R3 ;  /* 0x000000050a087223 */ /* 0x001fc80000000103 */
[----:B------:R-:W-:Y:S01]  /*1600*/  FFMA R9, R0, R8, R5 ;  /* 0x0000000800097223 */ /* 0x000fe20000000005 */
[----:B--2---:R-:W-:Y:S06]  /*1610*/  @!P0 BRA `(.L_x_33) ;  /* 0x0000000000108947 */ /* 0x004fec0003800000 */
[----:B------:R-:W-:Y:S02]  /*1620*/  MOV R0, R10 ;  /* 0x0000000a00007202 */ /* 0x000fe40000000f00 */
[----:B------:R-:W-:-:S07]  /*1630*/  MOV R2, 0x1650 ;  /* 0x0000165000027802 */ /* 0x000fce0000000f00 */
[----:B------:R-:W-:Y:S05]  /*1640*/  CALL.REL.NOINC `($__internal_0_$__cuda_sm3x_div_rn_noftz_f32_slowpath) ;  /* 0x0000000000187944 */ /* 0x000fea0003c00000 */
[----:B------:R-:W-:-:S07]  /*1650*/  IMAD.MOV.U32 R9, RZ, RZ, R11 ;  /* 0x000000ffff097224 */ /* 0x000fce00078e000b */
.L_x_33:
[----:B------:R-:W-:Y:S05]  /*1660*/  BSYNC.RECONVERGENT B2 ;  /* 0x0000000000027941 */ /* 0x000fea0003800200 */
.L_x_32:
[----:B------:R-:W0:Y:S02]  /*1670*/  LDC.64 R2, c[0x0][0x380] ;  /* 0x0000e000ff027b82 */ /* 0x000e240000000a00 */
[----:B0-----:R-:W-:-:S05]  /*1680*/  IMAD.WIDE.U32 R4, R4, 0x4, R2 ;  /* 0x0000000404047825 */ /* 0x001fca00078e0002 */
[----:B------:R-:W-:Y:S01]  /*1690*/  STG.E desc[UR6][R4.64], R9 ;  /* 0x0000000904007986 */ /* 0x000fe2000c101906 */
[----:B------:R-:W-:Y:S05]  /*16a0*/  EXIT ;  /* 0x000000000000794d */ /* 0x000fea0003800000 */
        .weak           $__internal_0_$__cuda_sm3x_div_rn_noftz_f32_slowpath
        .type           $__internal_0_$__cuda_sm3x_div_rn_noftz_f32_slowpath,@function
        .size           $__internal_0_$__cuda_sm3x_div_rn_noftz_f32_slowpath,(.L_x_70 - $__internal_0_$__cuda_sm3x_div_rn_noftz_f32_slowpath)
$__internal_0_$__cuda_sm3x_div_rn_noftz_f32_slowpath:
[----:B------:R-:W-:Y:S01]  /*16b0*/  SHF.R.U32.HI R6, RZ, 0x17, R0 ;  /* 0x00000017ff067819 */ /* 0x000fe20000011600 */
[----:B------:R-:W-:Y:S01]  /*16c0*/  BSSY.RECONVERGENT B0, `(.L_x_34) ;  /* 0x0000062000007945 */ /* 0x000fe20003800200 */
[----:B------:R-:W-:Y:S02]  /*16d0*/  SHF.R.U32.HI R10, RZ, 0x17, R3 ;  /* 0x00000017ff0a7819 */ /* 0x000fe40000011603 */
[----:B------:R-:W-:Y:S02]  /*16e0*/  LOP3.LUT R6, R6, 0xff, RZ, 0xc0, !PT ;  /* 0x000000ff06067812 */ /* 0x000fe400078ec0ff */
[----:B------:R-:W-:Y:S02]  /*16f0*/  LOP3.LUT R10, R10, 0xff, RZ, 0xc0, !PT ;  /* 0x000000ff0a0a7812 */ /* 0x000fe400078ec0ff */
[----:B------:R-:W-:-:S03]  /*1700*/  IADD3 R11, PT, PT, R6, -0x1, RZ ;  /* 0xffffffff060b7810 */ /* 0x000fc60007ffe0ff */
[----:B------:R-:W-:Y:S01]  /*1710*/  VIADD R12, R10, 0xffffffff ;  /* 0xffffffff0a0c7836 */ /* 0x000fe20000000000 */
[----:B------:R-:W-:-:S04]  /*1720*/  ISETP.GT.U32.AND P0, PT, R11, 0xfd, PT ;  /* 0x000000fd0b00780c */ /* 0x000fc80003f04070 */
[----:B------:R-:W-:-:S13]  /*1730*/  ISETP.GT.U32.OR P0, PT, R12, 0xfd, P0 ;  /* 0x000000fd0c00780c */ /* 0x000fda0000704470 */
[----:B------:R-:W-:Y:S01]  /*1740*/  @!P0 MOV R7, RZ ;  /* 0x000000ff00078202 */ /* 0x000fe20000000f00 */
[----:B------:R-:W-:Y:S06]  /*1750*/  @!P0 BRA `(.L_x_35) ;  /* 0x00000000005c8947 */ /* 0x000fec0003800000 */
[----:B------:R-:W-:Y:S02]  /*1760*/  FSETP.GTU.FTZ.AND P0, PT, |R3|, +INF , PT ;  /* 0x7f8000000300780b */ /* 0x000fe40003f1c200 */
[----:B------:R-:W-:-:S04]  /*1770*/  FSETP.GTU.FTZ.AND P1, PT, |R0|, +INF , PT ;  /* 0x7f8000000000780b */ /* 0x000fc80003f3c200 */
[----:B------:R-:W-:-:S13]  /*1780*/  PLOP3.LUT P0, PT, P0, P1, PT, 0xf8, 0x8f ;  /* 0x00000000008f781c */ /* 0x000fda0000703f70 */
[----:B------:R-:W-:Y:S05]  /*1790*/  @P0 BRA `(.L_x_36) ;  /* 0x00000004004c0947 */ /* 0x000fea0003800000 */
[----:B------:R-:W-:-:S13]  /*17a0*/  LOP3.LUT P0, RZ, R0, 0x7fffffff, R3, 0xc8, !PT ;  /* 0x7fffffff00ff7812 */ /* 0x000fda000780c803 */
[----:B------:R-:W-:Y:S05]  /*17b0*/  @!P0 BRA `(.L_x_37) ;  /* 0x00000004003c8947 */ /* 0x000fea0003800000 */
[C---:B------:R-:W-:Y:S02]  /*17c0*/  FSETP.NEU.FTZ.AND P1, PT, |R3|.reuse, +INF , PT ;  /* 0x7f8000000300780b */ /* 0x040fe40003f3d200 */
[----:B------:R-:W-:Y:S02]  /*17d0*/  FSETP.NEU.FTZ.AND P2, PT, |R0|, +INF , PT ;  /* 0x7f8000000000780b */ /* 0x000fe40003f5d200 */
[----:B------:R-:W-:-:S11]  /*17e0*/  FSETP.NEU.FTZ.AND P0, PT, |R3|, +INF , PT ;  /* 0x7f8000000300780b */ /* 0x000fd60003f1d200 */
[----:B------:R-:W-:Y:S05]  /*17f0*/  @!P2 BRA !P1, `(.L_x_37) ;  /* 0x00000004002ca947 */ /* 0x000fea0004800000 */
[----:B------:R-:W-:-:S04]  /*1800*/  LOP3.LUT P1, RZ, R3, 0x7fffffff, RZ, 0xc0, !PT ;  /* 0x7fffffff03ff7812 */ /* 0x000fc8000782c0ff */
[----:B------:R-:W-:-:S13]  /*1810*/  PLOP3.LUT P1, PT, P2, P1, PT, 0x2f, 0xf2 ;  /* 0x0000000000f2781c */ /* 0x000fda0001722577 */
[----:B------:R-:W-:Y:S05]  /*1820*/  @P1 BRA `(.L_x_38) ;  /* 0x0000000400181947 */ /* 0x000fea0003800000 */
[----:B------:R-:W-:-:S04]  /*1830*/  LOP3.LUT P1, RZ, R0, 0x7fffffff, RZ, 0xc0, !PT ;  /* 0x7fffffff00ff7812 */ /* 0x000fc8000782c0ff */
[----:B------:R-:W-:-:S13]  /*1840*/  PLOP3.LUT P0, PT, P0, P1, PT, 0x2f, 0xf2 ;  /* 0x0000000000f2781c */ /* 0x000fda0000702577 */
[----:B------:R-:W-:Y:S05]  /*1850*/  @P0 BRA `(.L_x_39) ;  /* 0x0000000400000947 */ /* 0x000fea0003800000 */
[----:B------:R-:W-:Y:S02]  /*1860*/  ISETP.GE.AND P0, PT, R12, RZ, PT ;  /* 0x000000ff0c00720c */ /* 0x000fe40003f06270 */
[----:B------:R-:W-:-:S11]  /*1870*/  ISETP.GE.AND P1, PT, R11, RZ, PT ;  /* 0x000000ff0b00720c */ /* 0x000fd60003f26270 */
[----:B------:R-:W-:Y:S01]  /*1880*/  @P0 IMAD.MOV.U32 R7, RZ, RZ, RZ ;  /* 0x000000ffff070224 */ /* 0x000fe200078e00ff */
[----:B------:R-:W-:Y:S01]  /*1890*/  @!P0 MOV R7, 0xffffffc0 ;  /* 0xffffffc000078802 */ /* 0x000fe20000000f00 */
[----:B------:R-:W-:Y:S01]  /*18a0*/  @!P0 FFMA R3, R3, 1.84467440737095516160e+19, RZ ;  /* 0x5f80000003038823 */ /* 0x000fe200000000ff */
[----:B------:R-:W-:-:S03]  /*18b0*/  @!P1 FFMA R0, R0, 1.84467440737095516160e+19, RZ ;  /* 0x5f80000000009823 */ /* 0x000fc600000000ff */
[----:B------:R-:W-:-:S07]  /*18c0*/  @!P1 VIADD R7, R7, 0x40 ;  /* 0x0000004007079836 */ /* 0x000fce0000000000 */
.L_x_35:
[----:B------:R-:W-:Y:S01]  /*18d0*/  LEA R11, R6, 0xc0800000, 0x17 ;  /* 0xc0800000060b7811 */ /* 0x000fe200078eb8ff */
[----:B------:R-:W-:Y:S01]  /*18e0*/  VIADD R10, R10, 0xffffff81 ;  /* 0xffffff810a0a7836 */ /* 0x000fe20000000000 */
[----:B------:R-:W-:Y:S02]  /*18f0*/  BSSY.RECONVERGENT B1, `(.L_x_40) ;  /* 0x0000035000017945 */ /* 0x000fe40003800200 */
[----:B------:R-:W-:Y:S01]  /*1900*/  IADD3 R20, PT, PT, -R11, R0, RZ ;  /* 0x000000000b147210 */ /* 0x000fe20007ffe1ff */
[C---:B------:R-:W-:Y:S01]  /*1910*/  IMAD R0, R10.reuse, -0x800000, R3 ;  /* 0xff8000000a007824 */ /* 0x040fe200078e0203 */
[----:B------:R-:W-:Y:S02]  /*1920*/  IADD3 R6, PT, PT, R10, 0x7f, -R6 ;  /* 0x0000007f0a067810 */ /* 0x000fe40007ffe806 */
[----:B------:R-:W0:Y:S01]  /*1930*/  MUFU.RCP R12, R20 ;  /* 0x00000014000c7308 */ /* 0x000e220000001000 */
[----:B------:R-:W-:Y:S01]  /*1940*/  FADD.FTZ R11, -R20, -RZ ;  /* 0x800000ff140b7221 */ /* 0x000fe20000010100 */
[----:B------:R-:W-:-:S03]  /*1950*/  IADD3 R7, PT, PT, R6, R7, RZ ;  /* 0x0000000706077210 */ /* 0x000fc60007ffe0ff */
[----:B0-----:R-:W-:-:S04]  /*1960*/  FFMA R19, R12, R11, 1 ;  /* 0x3f8000000c137423 */ /* 0x001fc8000000000b */
[----:B------:R-:W-:-:S04]  /*1970*/  FFMA R19, R12, R19, R12 ;  /* 0x000000130c137223 */ /* 0x000fc8000000000c */
[----:B------:R-:W-:-:S04]  /*1980*/  FFMA R12, R0, R19, RZ ;  /* 0x00000013000c7223 */ /* 0x000fc800000000ff */
[----:B------:R-:W-:-:S04]  /*1990*/  FFMA R3, R11, R12, R0 ;  /* 0x0000000c0b037223 */ /* 0x000fc80000000000 */
[----:B------:R-:W-:-:S04]  /*19a0*/  FFMA R12, R19, R3, R12 ;  /* 0x00000003130c7223 */ /* 0x000fc8000000000c */
[----:B------:R-:W-:-:S04]  /*19b0*/  FFMA R11, R11, R12, R0 ;  /* 0x0000000c0b0b7223 */ /* 0x000fc80000000000 */
[----:B------:R-:W-:-:S05]  /*19c0*/  FFMA R0, R19, R11, R12 ;  /* 0x0000000b13007223 */ /* 0x000fca000000000c */
[----:B------:R-:W-:-:S04]  /*19d0*/  SHF.R.U32.HI R3, RZ, 0x17, R0 ;  /* 0x00000017ff037819 */ /* 0x000fc80000011600 */
[----:B------:R-:W-:-:S05]  /*19e0*/  LOP3.LUT R6, R3, 0xff, RZ, 0xc0, !PT ;  /* 0x000000ff03067812 */ /* 0x000fca00078ec0ff */
[----:B------:R-:W-:-:S05]  /*19f0*/  IMAD.IADD R3, R6, 0x1, R7 ;  /* 0x0000000106037824 */ /* 0x000fca00078e0207 */
[----:B------:R-:W-:-:S04]  /*1a00*/  IADD3 R6, PT, PT, R3, -0x1, RZ ;  /* 0xffffffff03067810 */ /* 0x000fc80007ffe0ff */
[----:B------:R-:W-:-:S13]  /*1a10*/  ISETP.GE.U32.AND P0, PT, R6, 0xfe, PT ;  /* 0x000000fe0600780c */ /* 0x000fda0003f06070 */
[----:B------:R-:W-:Y:S05]  /*1a20*/  @!P0 BRA `(.L_x_41) ;  /* 0x0000000000808947 */ /* 0x000fea0003800000 */
[----:B------:R-:W-:-:S13]  /*1a30*/  ISETP.GT.AND P0, PT, R3, 0xfe, PT ;  /* 0x000000fe0300780c */ /* 0x000fda0003f04270 */
[----:B------:R-:W-:Y:S05]  /*1a40*/  @P0 BRA `(.L_x_42) ;  /* 0x00000000006c0947 */ /* 0x000fea0003800000 */
[----:B------:R-:W-:-:S13]  /*1a50*/  ISETP.GE.AND P0, PT, R3, 0x1, PT ;  /* 0x000000010300780c */ /* 0x000fda0003f06270 */
[----:B------:R-:W-:Y:S05]  /*1a60*/  @P0 BRA `(.L_x_43) ;  /* 0x0000000000740947 */ /* 0x000fea0003800000 */
[----:B------:R-:W-:Y:S02]  /*1a70*/  ISETP.GE.AND P0, PT, R3, -0x18, PT ;  /* 0xffffffe80300780c */ /* 0x000fe40003f06270 */
[----:B------:R-:W-:-:S11]  /*1a80*/  LOP3.LUT R0, R0, 0x80000000, RZ, 0xc0, !PT ;  /* 0x8000000000007812 */ /* 0x000fd600078ec0ff */
[----:B------:R-:W-:Y:S05]  /*1a90*/  @!P0 BRA `(.L_x_43) ;  /* 0x0000000000688947 */ /* 0x000fea0003800000 */
[CCC-:B------:R-:W-:Y:S01]  /*1aa0*/  FFMA.RZ R6, R19.reuse, R11.reuse, R12.reuse ;  /* 0x0000000b13067223 */ /* 0x1c0fe2000000c00c */
[CCC-:B------:R-:W-:Y:S01]  /*1ab0*/  FFMA.RP R7, R19.reuse, R11.reuse, R12.reuse ;  /* 0x0000000b13077223 */ /* 0x1c0fe2000000800c */
[----:B------:R-:W-:Y:S01]  /*1ac0*/  FFMA.RM R12, R19, R11, R12 ;  /* 0x0000000b130c7223 */ /* 0x000fe2000000400c */
[C---:B------:R-:W-:Y:S01]  /*1ad0*/  VIADD R10, R3.reuse, 0x20 ;  /* 0x00000020030a7836 */ /* 0x040fe20000000000 */
[C---:B------:R-:W-:Y:S02]  /*1ae0*/  ISETP.NE.AND P2, PT, R3.reuse, RZ, PT ;  /* 0x000000ff0300720c */ /* 0x040fe40003f45270 */
[----:B------:R-:W-:Y:S02]  /*1af0*/  LOP3.LUT R6, R6, 0x7fffff, RZ, 0xc0, !PT ;  /* 0x007fffff06067812 */ /* 0x000fe400078ec0ff */
[----:B------:R-:W-:Y:S02]  /*1b00*/  ISETP.NE.AND P1, PT, R3, RZ, PT ;  /* 0x000000ff0300720c */ /* 0x000fe40003f25270 */
[----:B------:R-:W-:-:S02]  /*1b10*/  LOP3.LUT R11, R6, 0x800000, RZ, 0xfc, !PT ;  /* 0x00800000060b7812 */ /* 0x000fc400078efcff */
[----:B------:R-:W-:Y:S02]  /*1b20*/  IADD3 R3, PT, PT, -R3, RZ, RZ ;  /* 0x000000ff03037210 */ /* 0x000fe40007ffe1ff */
[----:B------:R-:W-:Y:S02]  /*1b30*/  SHF.L.U32 R10, R11, R10, RZ ;  /* 0x0000000a0b0a7219 */ /* 0x000fe400000006ff */
[----:B------:R-:W-:Y:S02]  /*1b40*/  FSETP.NEU.FTZ.AND P0, PT, R7, R12, PT ;  /* 0x0000000c0700720b */ /* 0x000fe40003f1d000 */
[----:B------:R-:W-:Y:S02]  /*1b50*/  SEL R6, R3, RZ, P2 ;  /* 0x000000ff03067207 */ /* 0x000fe40001000000 */
[----:B------:R-:W-:Y:S02]  /*1b60*/  ISETP.NE.AND P1, PT, R10, RZ, P1 ;  /* 0x000000ff0a00720c */ /* 0x000fe40000f25270 */
[----:B------:R-:W-:-:S02]  /*1b70*/  SHF.R.U32.HI R6, RZ, R6, R11 ;  /* 0x00000006ff067219 */ /* 0x000fc4000001160b */
[----:B------:R-:W-:Y:S02]  /*1b80*/  PLOP3.LUT P0, PT, P0, P1, PT, 0xf8, 0x8f ;  /* 0x00000000008f781c */ /* 0x000fe40000703f70 */
[----:B------:R-:W-:Y:S02]  /*1b90*/  SHF.R.U32.HI R3, RZ, 0x1, R6 ;  /* 0x00000001ff037819 */ /* 0x000fe40000011606 */
[----:B------:R-:W-:-:S04]  /*1ba0*/  SEL R10, RZ, 0x1, !P0 ;  /* 0x00000001ff0a7807 */ /* 0x000fc80004000000 */
[----:B------:R-:W-:-:S04]  /*1bb0*/  LOP3.LUT R7, R10, 0x1, R3, 0xf8, !PT ;  /* 0x000000010a077812 */ /* 0x000fc800078ef803 */
[----:B------:R-:W-:-:S05]  /*1bc0*/  LOP3.LUT R6, R7, R6, RZ, 0xc0, !PT ;  /* 0x0000000607067212 */ /* 0x000fca00078ec0ff */
[----:B------:R-:W-:-:S05]  /*1bd0*/  IMAD.IADD R3, R3, 0x1, R6 ;  /* 0x0000000103037824 */ /* 0x000fca00078e0206 */
[----:B------:R-:W-:Y:S01]  /*1be0*/  LOP3.LUT R0, R3, R0, RZ, 0xfc, !PT ;  /* 0x0000000003007212 */ /* 0x000fe200078efcff */
[----:B------:R-:W-:Y:S06]  /*1bf0*/  BRA `(.L_x_43) ;  /* 0x0000000000107947 */ /* 0x000fec0003800000 */
.L_x_42:
[----:B------:R-:W-:-:S04]  /*1c00*/  LOP3.LUT R0, R0, 0x80000000, RZ, 0xc0, !PT ;  /* 0x8000000000007812 */ /* 0x000fc800078ec0ff */
[----:B------:R-:W-:Y:S01]  /*1c10*/  LOP3.LUT R0, R0, 0x7f800000, RZ, 0xfc, !PT ;  /* 0x7f80000000007812 */ /* 0x000fe200078efcff */
[----:B------:R-:W-:Y:S06]  /*1c20*/  BRA `(.L_x_43) ;  /* 0x0000000000047947 */ /* 0x000fec0003800000 */
.L_x_41:
[----:B------:R-:W-:-:S07]  /*1c30*/  LEA R0, R7, R0, 0x17 ;  /* 0x0000000007007211 */ /* 0x000fce00078eb8ff */
.L_x_43:
[----:B------:R-:W-:Y:S05]  /*1c40*/  BSYNC.RECONVERGENT B1 ;  /* 0x0000000000017941 */ /* 0x000fea0003800200 */
.L_x_40:
[----:B------:R-:W-:Y:S05]  /*1c50*/  BRA `(.L_x_44) ;  /* 0x0000000000207947 */ /* 0x000fea0003800000 */
.L_x_39:
[----:B------:R-:W-:-:S04]  /*1c60*/  LOP3.LUT R0, R0, 0x80000000, R3, 0x48, !PT ;  /* 0x8000000000007812 */ /* 0x000fc800078e4803 */
[----:B------:R-:W-:Y:S01]  /*1c70*/  LOP3.LUT R0, R0, 0x7f800000, RZ, 0xfc, !PT ;  /* 0x7f80000000007812 */ /* 0x000fe200078efcff */
[----:B------:R-:W-:Y:S06]  /*1c80*/  BRA `(.L_x_44) ;  /* 0x0000000000147947 */ /* 0x000fec0003800000 */
.L_x_38:
[----:B------:R-:W-:Y:S01]  /*1c90*/  LOP3.LUT R0, R0, 0x80000000, R3, 0x48, !PT ;  /* 0x8000000000007812 */ /* 0x000fe200078e4803 */
[----:B------:R-:W-:Y:S06]  /*1ca0*/  BRA `(.L_x_44) ;  /* 0x00000000000c7947 */ /* 0x000fec0003800000 */
.L_x_37:
[----:B------:R-:W0:Y:S01]  /*1cb0*/  MUFU.RSQ R0, -QNAN ;  /* 0xffc0000000007908 */ /* 0x000e220000001400 */
[----:B------:R-:W-:Y:S05]  /*1cc0*/  BRA `(.L_x_44) ;  /* 0x0000000000047947 */ /* 0x000fea0003800000 */
.L_x_36:
[----:B------:R-:W-:-:S07]  /*1cd0*/  FADD.FTZ R0, R3, R0 ;  /* 0x0000000003007221 */ /* 0x000fce0000010000 */
.L_x_44:
[----:B------:R-:W-:Y:S05]  /*1ce0*/  BSYNC.RECONVERGENT B0 ;  /* 0x0000000000007941 */ /* 0x000fea0003800200 */
.L_x_34:
[----:B------:R-:W-:Y:S02]  /*1cf0*/  HFMA2 R3, -RZ, RZ, 0, 0 ;  /* 0x00000000ff037431 */ /* 0x000fe400000001ff */
[----:B0-----:R-:W-:Y:S02]  /*1d00*/  IMAD.MOV.U32 R11, RZ, RZ, R0 ;  /* 0x000000ffff0b7224 */ /* 0x001fe400078e0000 */
[----:B------:R-:W-:Y:S05]  /*1d10*/  RET.REL.NODEC R2 `(_Z14recenter_step2PfS_Pii) ;  /* 0xffffffe002b87950 */ /* 0x000fea0003c3ffff */
.L_x_45:
[----:B------:R-:W-:-:S00]  /*1d20*/  BRA `(.L_x_45) ;  /* 0xfffffffc00fc7947 */ /* 0x000fc0000383ffff */
[----:B------:R-:W-:-:S00]  /*1d30*/  NOP ;  /* 0x0000000000007918 */ /* 0x000fc00000000000 */
        /* <DEDUP_REMOVED lines=12> */
.L_x_70:


//--------------------- .text._Z14recenter_step1PfPiS_S0_ii --------------------------
	.section	.text._Z14recenter_step1PfPiS_S0_ii,"ax",@progbits
	.align	128
        .global         _Z14recenter_step1PfPiS_S0_ii
        .type           _Z14recenter_step1PfPiS_S0_ii,@function
        .size           _Z14recenter_step1PfPiS_S0_ii,(.L_x_72 - _Z14recenter_step1PfPiS_S0_ii)
        .other          _Z14recenter_step1PfPiS_S0_ii,@"STO_CUDA_ENTRY STV_DEFAULT"
_Z14recenter_step1PfPiS_S0_ii:
.text._Z14recenter_step1PfPiS_S0_ii:
[----:B------:R-:W-:Y:S08]  /*0000*/  LDC R1, c[0x0][0x37c] ;  /* 0x0000df00ff017b82 */ /* 0x000ff00000000800 */
[----:B------:R-:W0:Y:S02]  /*0010*/  LDC R0, c[0x0][0x3a0] ;  /* 0x0000e800ff007b82 */ /* 0x000e240000000800 */
[----:B0-----:R-:W-:-:S13]  /*0020*/  ISETP.GE.AND P0, PT, R0, 0x1, PT ;  /* 0x000000010000780c */ /* 0x001fda0003f06270 */
[----:B------:R-:W-:Y:S05]  /*0030*/  @!P0 EXIT ;  /* 0x000000000000894d */ /* 0x000fea0003800000 */
[----:B------:R-:W0:Y:S01]  /*0040*/  S2R R3, SR_TID.X ;  /* 0x0000000000037919 */ /* 0x000e220000002100 */
[----:B------:R-:W1:Y:S01]  /*0050*/  LDCU UR4, c[0x0][0x3a4] ;  /* 0x00007480ff0477ac */ /* 0x000e620008000800 */
[----:B------:R-:W-:Y:S01]  /*0060*/  IMAD.MOV.U32 R0, RZ, RZ, RZ ;  /* 0x000000ffff007224 */ /* 0x000fe200078e00ff */
[----:B------:R-:W2:Y:S01]  /*0070*/  LDCU.64 UR10, c[0x0][0x358] ;  /* 0x00006b00ff0a77ac */ /* 0x000ea20008000a00 */
[----:B-1----:R-:W-:Y:S02]  /*0080*/  ULOP3.LUT UR5, UR4, 0x7ffffff8, URZ, 0xc0, !UPT ;  /* 0x7ffffff804057892 */ /* 0x002fe4000f8ec0ff */
[----:B------:R-:W-:Y:S02]  /*0090*/  ULOP3.LUT UR7, UR4, 0x7, URZ, 0xc0, !UPT ;  /* 0x0000000704077892 */ /* 0x000fe4000f8ec0ff */
[----:B------:R-:W-:Y:S02]  /*00a0*/  ULOP3.LUT UR8, UR4, 0x3, URZ, 0xc0, !UPT ;  /* 0x0000000304087892 */ /* 0x000fe4000f8ec0ff */
[----:B------:R-:W-:Y:S01]  /*00b0*/  UIADD3 UR6, UPT, UPT, -UR5, URZ, URZ ;  /* 0x000000ff05067290 */ /* 0x000fe2000fffe1ff */
[----:B0-----:R-:W-:-:S02]  /*00c0*/  VIADD R2, R3, 0x1 ;  /* 0x0000000103027836 */ /* 0x001fc40000000000 */
[----:B--2---:R-:W-:-:S09]  /*00d0*/  IMAD R3, R3, UR4, RZ ;  /* 0x0000000403037c24 */ /* 0x004fd2000f8e02ff */
.L_x_52:
[----:B0123--:R-:W0:Y:S08]  /*00e0*/  LDC.64 R6, c[0x0][0x398] ;  /* 0x0000e600ff067b82 */ /* 0x00fe300000000a00 */
[----:B------:R-:W1:Y:S01]  /*00f0*/  LDC R5, c[0x0][0x3a4] ;  /* 0x0000e900ff057b82 */ /* 0x000e620000000800 */
[----:B0-----:R-:W-:-:S06]  /*0100*/  IMAD.WIDE.U32 R6, R0, 0x4, R6 ;  /* 0x0000000400067825 */ /* 0x001fcc00078e0006 */
[----:B------:R-:W2:Y:S01]  /*0110*/  LDG.E R7, desc[UR10][R6.64] ;  /* 0x0000000a06077981 */ /* 0x000ea2000c1e1900 */
[----:B------:R-:W-:Y:S01]  /*0120*/  BSSY.RECONVERGENT B0, `(.L_x_46) ;  /* 0x00000cb000007945 */ /* 0x000fe20003800200 */
[----:B-1----:R-:W-:-:S04]  /*0130*/  ISETP.GE.AND P0, PT, R5, 0x1, PT ;  /* 0x000000010500780c */ /* 0x002fc80003f06270 */
[----:B--2---:R-:W-:-:S13]  /*0140*/  ISETP.NE.OR P0, PT, R7, R2, !P0 ;  /* 0x000000020700720c */ /* 0x004fda0004705670 */
[----:B------:R-:W-:Y:S05]  /*0150*/  @P0 BRA `(.L_x_47) ;  /* 0x0000000c001c0947 */ /* 0x000fea0003800000 */
[----:B------:R-:W-:Y:S01]  /*0160*/  ISETP.GE.U32.AND P0, PT, R5, 0x8, PT ;  /* 0x000000080500780c */ /* 0x000fe20003f06070 */
[----:B------:R-:W-:Y:S01]  /*0170*/  UMOV UR4, URZ ;  /* 0x000000ff00047c82 */ /* 0x000fe20008000000 */
[----:B------:R-:W-:-:S11]  /*0180*/  IMAD R4, R0, R5, RZ ;  /* 0x0000000500047224 */ /* 0x000fd600078e02ff */
[----:B------:R-:W-:Y:S05]  /*0190*/  @!P0 BRA `(.L_x_48) ;  /* 0x0000000400448947 */ /* 0x000fea0003800000 */
[----:B------:R-:W0:Y:S01]  /*01a0*/  LDC.64 R6, c[0x0][0x390] ;  /* 0x0000e400ff067b82 */ /* 0x000e220000000a00 */
[----:B------:R-:W1:Y:S01]  /*01b0*/  LDCU.128 UR12, c[0x0][0x380] ;  /* 0x00007000ff0c77ac */ /* 0x000e620008000c00 */
[----:B------:R-:W-:Y:S01]  /*01c0*/  LEA R12, P2, R3, 0x10, 0x2 ;  /* 0x00000010030c7811 */ /* 0x000fe200078410ff */
[----:B------:R-:W-:-:S03]  /*01d0*/  UMOV UR4, UR6 ;  /* 0x0000000600047c82 */ /* 0x000fc60008000000 */
[----:B------:R-:W-:Y:S02]  /*01e0*/  LEA.HI.X R9, R3, RZ, RZ, 0x2, P2 ;  /* 0x000000ff03097211 */ /* 0x000fe400010f14ff */
[C---:B-1----:R-:W-:Y:S02]  /*01f0*/  IADD3 R14, P1, PT, R12.reuse, UR14, RZ ;  /* 0x0000000e0c0e7c10 */ /* 0x042fe4000ff3e0ff */
[----:B------:R-:W-:Y:S02]  /*0200*/  IADD3 R12, P0, PT, R12, UR12, RZ ;  /* 0x0000000c0c0c7c10 */ /* 0x000fe4000ff1e0ff */
[C---:B------:R-:W-:Y:S01]  /*0210*/  IADD3.X R15, PT, PT, R9.reuse, UR15, RZ, P1, !PT ;  /* 0x0000000f090f7c10 */ /* 0x040fe20008ffe4ff */
[----:B0-----:R-:W-:Y:S01]  /*0220*/  IMAD.WIDE.U32 R6, R4, 0x4, R6 ;  /* 0x0000000404067825 */ /* 0x001fe200078e0006 */
[----:B------:R-:W-:Y:S02]  /*0230*/  IADD3.X R9, PT, PT, R9, UR13, RZ, P0, !PT ;  /* 0x0000000d09097c10 */ /* 0x000fe400087fe4ff */
[----:B------:R-:W-:-:S04]  /*0240*/  IADD3 R6, P2, PT, R6, 0x10, RZ ;  /* 0x0000001006067810 */ /* 0x000fc80007f5e0ff */
[----:B------:R-:W-:-:S09]  /*0250*/  IADD3.X R7, PT, PT, RZ, R7, RZ, P2, !PT ;  /* 0x00000007ff077210 */ /* 0x000fd200017fe4ff */
.L_x_49:
[----:B------:R-:W-:Y:S01]  /*0260*/  IMAD.MOV.U32 R8, RZ, RZ, R12 ;  /* 0x000000ffff087224 */ /* 0x000fe200078e000c */
[----:B0-----:R-:W2:Y:S04]  /*0270*/  LDG.E R10, desc[UR10][R6.64+-0x10] ;  /* 0xfffff00a060a7981 */ /* 0x001ea8000c1e1900 */
[----:B------:R-:W2:Y:S02]  /*0280*/  LDG.E R11, desc[UR10][R8.64+-0x10] ;  /* 0xfffff00a080b7981 */ /* 0x000ea4000c1e1900 */
[----:B--2---:R-:W-:Y:S01]  /*0290*/  FADD R13, R10, R11 ;  /* 0x0000000b0a0d7221 */ /* 0x004fe20000000000 */
[----:B------:R-:W-:Y:S01]  /*02a0*/  IMAD.MOV.U32 R10, RZ, RZ, R14 ;  /* 0x000000ffff0a7224 */ /* 0x000fe200078e000e */
[----:B------:R-:W-:-:S03]  /*02b0*/  MOV R11, R15 ;  /* 0x0000000f000b7202 */ /* 0x000fc60000000f00 */
[----:B------:R0:W-:Y:S04]  /*02c0*/  STG.E desc[UR10][R8.64+-0x10], R13 ;  /* 0xfffff00d08007986 */ /* 0x0001e8000c10190a */
[----:B------:R-:W2:Y:S02]  /*02d0*/  LDG.E R12, desc[UR10][R10.64+-0x10] ;  /* 0xfffff00a0a0c7981 */ /* 0x000ea4000c1e1900 */
[----:B--2---:R-:W-:-:S05]  /*02e0*/  VIADD R15, R12, 0x1 ;  /* 0x000000010c0f7836 */ /* 0x004fca0000000000 */
[----:B------:R1:W-:Y:S04]  /*02f0*/  STG.E desc[UR10][R10.64+-0x10], R15 ;  /* 0xfffff00f0a007986 */ /* 0x0003e8000c10190a */
[----:B------:R-:W2:Y:S04]  /*0300*/  LDG.E R12, desc[UR10][R6.64+-0xc] ;  /* 0xfffff40a060c7981 */ /* 0x000ea8000c1e1900 */
[----:B------:R-:W2:Y:S02]  /*0310*/  LDG.E R17, desc[UR10][R8.64+-0xc] ;  /* 0xfffff40a08117981 */ /* 0x000ea4000c1e1900 */
[----:B--2---:R-:W-:-:S05]  /*0320*/  FADD R17, R12, R17 ;  /* 0x000000110c117221 */ /* 0x004fca0000000000 */
[----:B------:R2:W-:Y:S04]  /*0330*/  STG.E desc[UR10][R8.64+-0xc], R17 ;  /* 0xfffff41108007986 */ /* 0x0005e8000c10190a */
[----:B------:R-:W3:Y:S02]  /*0340*/  LDG.E R12, desc[UR10][R10.64+-0xc] ;  /* 0xfffff40a0a0c7981 */ /* 0x000ee4000c1e1900 */
[----:B---3--:R-:W-:-:S05]  /*0350*/  VIADD R19, R12, 0x1 ;  /* 0x000000010c137836 */ /* 0x008fca0000000000 */
[----:B------:R3:W-:Y:S04]  /*0360*/  STG.E desc[UR10][R10.64+-0xc], R19 ;  /* 0xfffff4130a007986 */ /* 0x0007e8000c10190a */
[----:B------:R-:W4:Y:S04]  /*0370*/  LDG.E R12, desc[UR10][R6.64+-0x8] ;  /* 0xfffff80a060c7981 */ /* 0x000f28000c1e1900 */
[----:B0-----:R-:W4:Y:S02]  /*0380*/  LDG.E R13, desc[UR10][R8.64+-0x8] ;  /* 0xfffff80a080d7981 */ /* 0x001f24000c1e1900 */
[----:B----4-:R-:W-:-:S05]  /*0390*/  FADD R13, R12, R13 ;  /* 0x0000000d0c0d7221 */ /* 0x010fca0000000000 */
[----:B------:R0:W-:Y:S04]  /*03a0*/  STG.E desc[UR10][R8.64+-0x8], R13 ;  /* 0xfffff80d08007986 */ /* 0x0001e8000c10190a */
[----:B------:R-:W1:Y:S02]  /*03b0*/  LDG.E R12, desc[UR10][R10.64+-0x8] ;  /* 0xfffff80a0a0c7981 */ /* 0x000e64000c1e1900 */
[----:B-1----:R-:W-:-:S05]  /*03c0*/  IADD3 R15, PT, PT, R12, 0x1, RZ ;  /* 0x000000010c0f7810 */ /* 0x002fca0007ffe0ff */
[----:B------:R1:W-:Y:S04]  /*03d0*/  STG.E desc[UR10][R10.64+-0x8], R15 ;  /* 0xfffff80f0a007986 */ /* 0x0003e8000c10190a */
[----:B------:R-:W4:Y:S04]  /*03e0*/  LDG.E R12, desc[UR10][R6.64+-0x4] ;  /* 0xfffffc0a060c7981 */ /* 0x000f28000c1e1900 */
[----:B--2---:R-:W4:Y:S02]  /*03f0*/  LDG.E R17, desc[UR10][R8.64+-0x4] ;  /* 0xfffffc0a08117981 */ /* 0x004f24000c1e1900 */
[----:B----4-:R-:W-:-:S05]  /*0400*/  FADD R17, R12, R17 ;  /* 0x000000110c117221 */ /* 0x010fca0000000000 */
        /* <DEDUP_REMOVED lines=17> */
[----:B------:R-:W-:Y:S04]  /*0520*/  STG.E desc[UR10][R10.64+0x4], R19 ;  /* 0x000004130a007986 */ /* 0x000fe8000c10190a */
[----:B------:R-:W3:Y:S04]  /*0530*/  LDG.E R12, desc[UR10][R6.64+0x8] ;  /* 0x0000080a060c7981 */ /* 0x000ee8000c1e1900 */
[----:B0-----:R-:W3:Y:S02]  /*0540*/  LDG.E R13, desc[UR10][R8.64+0x8] ;  /* 0x0000080a080d7981 */ /* 0x001ee4000c1e1900 */
[----:B---3--:R-:W-:-:S05]  /*0550*/  FADD R13, R12, R13 ;  /* 0x0000000d0c0d7221 */ /* 0x008fca0000000000 */
[----:B------:R-:W-:Y:S04]  /*0560*/  STG.E desc[UR10][R8.64+0x8], R13 ;  /* 0x0000080d08007986 */ /* 0x000fe8000c10190a */
[----:B------:R-:W1:Y:S02]  /*0570*/  LDG.E R12, desc[UR10][R10.64+0x8] ;  /* 0x0000080a0a0c7981 */ /* 0x000e64000c1e1900 */
[----:B-1----:R-:W-:-:S05]  /*0580*/  IADD3 R15, PT, PT, R12, 0x1, RZ ;  /* 0x000000010c0f7810 */ /* 0x002fca0007ffe0ff */
[----:B------:R0:W-:Y:S04]  /*0590*/  STG.E desc[UR10][R10.64+0x8], R15 ;  /* 0x0000080f0a007986 */ /* 0x0001e8000c10190a */
[----:B------:R-:W3:Y:S04]  /*05a0*/  LDG.E R12, desc[UR10][R6.64+0xc] ;  /* 0x00000c0a060c7981 */ /* 0x000ee8000c1e1900 */
[----:B--2---:R-:W3:Y:S02]  /*05b0*/  LDG.E R17, desc[UR10][R8.64+0xc] ;  /* 0x00000c0a08117981 */ /* 0x004ee4000c1e1900 */
[----:B---3--:R-:W-:-:S05]  /*05c0*/  FADD R17, R12, R17 ;  /* 0x000000110c117221 */ /* 0x008fca0000000000 */
[----:B------:R1:W-:Y:S04]  /*05d0*/  STG.E desc[UR10][R8.64+0xc], R17 ;  /* 0x00000c1108007986 */ /* 0x0003e8000c10190a */
[----:B------:R-:W2:Y:S01]  /*05e0*/  LDG.E R12, desc[UR10][R10.64+0xc] ;  /* 0x00000c0a0a0c7981 */ /* 0x000ea2000c1e1900 */
[----:B------:R-:W-:Y:S01]  /*05f0*/  UIADD3 UR4, UPT, UPT, UR4, 0x8, URZ ;  /* 0x0000000804047890 */ /* 0x000fe2000fffe0ff */
[----:B------:R-:W-:Y:S02]  /*0600*/  IADD3 R14, P1, PT, R10, 0x20, RZ ;  /* 0x000000200a0e7810 */ /* 0x000fe40007f3e0ff */
[----:B------:R-:W-:Y:S01]  /*0610*/  IADD3 R6, P0, PT, R6, 0x20, RZ ;  /* 0x0000002006067810 */ /* 0x000fe20007f1e0ff */
[----:B------:R-:W-:Y:S02]  /*0620*/  UISETP.NE.AND UP0, UPT, UR4, URZ, UPT ;  /* 0x000000ff0400728c */ /* 0x000fe4000bf05270 */
[----:B0-----:R-:W-:Y:S01]  /*0630*/  IMAD.X R15, RZ, RZ, R11, P1 ;  /* 0x000000ffff0f7224 */ /* 0x001fe200008e060b */
[----:B------:R-:W-:Y:S01]  /*0640*/  IADD3.X R7, PT, PT, RZ, R7, RZ, P0, !PT ;  /* 0x00000007ff077210 */ /* 0x000fe200007fe4ff */
[----:B--2---:R-:W-:Y:S01]  /*0650*/  VIADD R19, R12, 0x1 ;  /* 0x000000010c137836 */ /* 0x004fe20000000000 */
[----:B------:R-:W-:-:S04]  /*0660*/  IADD3 R12, P2, PT, R8, 0x20, RZ ;  /* 0x00000020080c7810 */ /* 0x000fc80007f5e0ff */
[----:B------:R0:W-:Y:S01]  /*0670*/  STG.E desc[UR10][R10.64+0xc], R19 ;  /* 0x00000c130a007986 */ /* 0x0001e2000c10190a */
[----:B-1----:R-:W-:Y:S01]  /*0680*/  IADD3.X R9, PT, PT, RZ, R9, RZ, P2, !PT ;  /* 0x00000009ff097210 */ /* 0x002fe200017fe4ff */
[----:B------:R-:W-:Y:S07]  /*0690*/  BRA.U UP0, `(.L_x_49) ;  /* 0xfffffff900f07547 */ /* 0x000fee000b83ffff */
[----:B------:R-:W-:-:S05]  /*06a0*/  UMOV UR4, UR5 ;  /* 0x0000000500047c82 */ /* 0x000fca0008000000 */
.L_x_48:
[----:B------:R-:W-:-:S09]  /*06b0*/  UISETP.NE.AND UP0, UPT, UR7, URZ, UPT ;  /* 0x000000ff0700728c */ /* 0x000fd2000bf05270 */
[----:B------:R-:W-:Y:S05]  /*06c0*/  BRA.U !UP0, `(.L_x_47) ;  /* 0x0000000508c07547 */ /* 0x000fea000b800000 */
[----:B------:R-:W-:Y:S02]  /*06d0*/  UIADD3 UR9, UPT, UPT, UR7, -0x1, URZ ;  /* 0xffffffff07097890 */ /* 0x000fe4000fffe0ff */
[----:B------:R-:W-:Y:S02]  /*06e0*/  UISETP.NE.AND UP1, UPT, UR8, URZ, UPT ;  /* 0x000000ff0800728c */ /* 0x000fe4000bf25270 */
[----:B------:R-:W-:-:S09]  /*06f0*/  UISETP.GE.U32.AND UP0, UPT, UR9, 0x3, UPT ;  /* 0x000000030900788c */ /* 0x000fd2000bf06070 */
[----:B------:R-:W-:Y:S05]  /*0700*/  BRA.U !UP0, `(.L_x_50) ;  /* 0x0000000108cc7547 */ /* 0x000fea000b800000 */
[----:B------:R-:W1:Y:S01]  /*0710*/  LDC.64 R6, c[0x0][0x390] ;  /* 0x0000e400ff067b82 */ /* 0x000e620000000a00 */
[----:B------:R-:W-:Y:S01]  /*0720*/  VIADD R9, R4, UR4 ;  /* 0x0000000404097c36 */ /* 0x000fe20008000000 */
[----:B------:R-:W-:Y:S01]  /*0730*/  IADD3 R15, PT, PT, R3, UR4, RZ ;  /* 0x00000004030f7c10 */ /* 0x000fe2000fffe0ff */
[----:B------:R-:W2:Y:S05]  /*0740*/  LDCU.128 UR12, c[0x0][0x380] ;  /* 0x00007000ff0c77ac */ /* 0x000eaa0008000c00 */
[----:B0-----:R-:W0:Y:S08]  /*0750*/  LDC.64 R10, c[0x0][0x380] ;  /* 0x0000e000ff0a7b82 */ /* 0x001e300000000a00 */
[----:B------:R-:W3:Y:S01]  /*0760*/  LDC.64 R12, c[0x0][0x388] ;  /* 0x0000e200ff0c7b82 */ /* 0x000ee20000000a00 */
[----:B-1----:R-:W-:-:S06]  /*0770*/  IMAD.WIDE.U32 R6, R9, 0x4, R6 ;  /* 0x0000000409067825 */ /* 0x002fcc00078e0006 */
[----:B------:R-:W4:Y:S01]  /*0780*/  LDG.E R6, desc[UR10][R6.64] ;  /* 0x0000000a06067981 */ /* 0x000f22000c1e1900 */
[----:B0-----:R-:W-:-:S05]  /*0790*/  IMAD.WIDE.U32 R10, R15, 0x4, R10 ;  /* 0x000000040f0a7825 */ /* 0x001fca00078e000a */
[----:B------:R-:W4:Y:S01]  /*07a0*/  LDG.E R9, desc[UR10][R10.64] ;  /* 0x0000000a0a097981 */ /* 0x000f22000c1e1900 */
[----:B---3--:R-:W-:Y:S01]  /*07b0*/  IMAD.WIDE.U32 R12, R15, 0x4, R12 ;  /* 0x000000040f0c7825 */ /* 0x008fe200078e000c */
[----:B------:R-:W-:-:S03]  /*07c0*/  IADD3 R18, P0, PT, R3, UR4, RZ ;  /* 0x0000000403127c10 */ /* 0x000fc6000ff1e0ff */
[----:B----4-:R-:W-:Y:S02]  /*07d0*/  FADD R17, R6, R9 ;  /* 0x0000000906117221 */ /* 0x010fe40000000000 */
[----:B------:R-:W0:Y:S03]  /*07e0*/  LDC.64 R8, c[0x0][0x390] ;  /* 0x0000e400ff087b82 */ /* 0x000e260000000a00 */
[----:B------:R1:W-:Y:S04]  /*07f0*/  STG.E desc[UR10][R10.64], R17 ;  /* 0x000000110a007986 */ /* 0x0003e8000c10190a */
[----:B------:R-:W3:Y:S01]  /*0800*/  LDG.E R14, desc[UR10][R12.64] ;  /* 0x0000000a0c0e7981 */ /* 0x000ee2000c1e1900 */
[----:B------:R-:W-:Y:S01]  /*0810*/  IMAD.X R15, RZ, RZ, RZ, P0 ;  /* 0x000000ffff0f7224 */ /* 0x000fe200000e06ff */
[----:B------:R-:W-:-:S02]  /*0820*/  IADD3 R7, P0, PT, R4, UR4, RZ ;  /* 0x0000000404077c10 */ /* 0x000fc4000ff1e0ff */
[----:B------:R-:W-:-:S03]  /*0830*/  SHF.L.U32 R16, R18, 0x2, RZ ;  /* 0x0000000212107819 */ /* 0x000fc600000006ff */
[----:B------:R-:W-:Y:S01]  /*0840*/  IMAD.X R20, RZ, RZ, RZ, P0 ;  /* 0x000000ffff147224 */ /* 0x000fe200000e06ff */
[----:B------:R-:W-:Y:S02]  /*0850*/  SHF.L.U64.HI R18, R18, 0x2, R15 ;  /* 0x0000000212127819 */ /* 0x000fe4000001020f */
[----:B--2---:R-:W-:Y:S02]  /*0860*/  IADD3 R6, P1, PT, R16, UR12, RZ ;  /* 0x0000000c10067c10 */ /* 0x004fe4000ff3e0ff */
[----:B0-----:R-:W-:-:S04]  /*0870*/  LEA R8, P0, R7, R8, 0x2 ;  /* 0x0000000807087211 */ /* 0x001fc800078010ff */
[----:B------:R-:W-:Y:S02]  /*0880*/  LEA.HI.X R9, R7, R9, R20, 0x2, P0 ;  /* 0x0000000907097211 */ /* 0x000fe400000f1414 */
[----:B------:R-:W-:Y:S02]  /*0890*/  IADD3.X R7, PT, PT, R18, UR13, RZ, P1, !PT ;  /* 0x0000000d12077c10 */ /* 0x000fe40008ffe4ff */
[----:B---3--:R-:W-:-:S05]  /*08a0*/  IADD3 R15, PT, PT, R14, 0x1, RZ ;  /* 0x000000010e0f7810 */ /* 0x008fca0007ffe0ff */
[----:B------:R0:W-:Y:S04]  /*08b0*/  STG.E desc[UR10][R12.64], R15 ;  /* 0x0000000f0c007986 */ /* 0x0001e8000c10190a */
[----:B-1----:R-:W2:Y:S04]  /*08c0*/  LDG.E R17, desc[UR10][R6.64+0x4] ;  /* 0x0000040a06117981 */ /* 0x002ea8000c1e1900 */
[----:B------:R-:W2:Y:S01]  /*08d0*/  LDG.E R14, desc[UR10][R8.64+0x4] ;  /* 0x0000040a080e7981 */ /* 0x000ea2000c1e1900 */
[----:B------:R-:W-:-:S04]  /*08e0*/  IADD3 R10, P0, PT, R16, UR14, RZ ;  /* 0x0000000e100a7c10 */ /* 0x000fc8000ff1e0ff */
[----:B------:R-:W-:Y:S01]  /*08f0*/  IADD3.X R11, PT, PT, R18, UR15, RZ, P0, !PT ;  /* 0x0000000f120b7c10 */ /* 0x000fe200087fe4ff */
[----:B--2---:R-:W-:-:S05]  /*0900*/  FADD R17, R14, R17 ;  /* 0x000000110e117221 */ /* 0x004fca0000000000 */
[----:B------:R1:W-:Y:S04]  /*0910*/  STG.E desc[UR10][R6.64+0x4], R17 ;  /* 0x0000041106007986 */ /* 0x0003e8000c10190a */
[----:B------:R-:W2:Y:S02]  /*0920*/  LDG.E R14, desc[UR10][R10.64+0x4] ;  /* 0x0000040a0a0e7981 */ /* 0x000ea4000c1e1900 */
[----:B--2---:R-:W-:-:S05]  /*0930*/  VIADD R19, R14, 0x1 ;  /* 0x000000010e137836 */ /* 0x004fca0000000000 */
[----:B------:R2:W-:Y:S04]  /*0940*/  STG.E desc[UR10][R10.64+0x4], R19 ;  /* 0x000004130a007986 */ /* 0x0005e8000c10190a */
[----:B------:R-:W3:Y:S04]  /*0950*/  LDG.E R14, desc[UR10][R8.64+0x8] ;  /* 0x0000080a080e7981 */ /* 0x000ee8000c1e1900 */
[----:B0-----:R-:W3:Y:S02]  /*0960*/  LDG.E R13, desc[UR10][R6.64+0x8] ;  /* 0x0000080a060d7981 */ /* 0x001ee4000c1e1900 */
[----:B---3--:R-:W-:-:S05]  /*0970*/  FADD R13, R14, R13 ;  /* 0x0000000d0e0d7221 */ /* 0x008fca0000000000 */
[----:B------:R3:W-:Y:S04]  /*0980*/  STG.E desc[UR10][R6.64+0x8], R13 ;  /* 0x0000080d06007986 */ /* 0x0007e8000c10190a */
[----:B------:R-:W4:Y:S02]  /*0990*/  LDG.E R12, desc[UR10][R10.64+0x8] ;  /* 0x0000080a0a0c7981 */ /* 0x000f24000c1e1900 */
[----:B----4-:R-:W-:-:S05]  /*09a0*/  IADD3 R15, PT, PT, R12, 0x1, RZ ;  /* 0x000000010c0f7810 */ /* 0x010fca0007ffe0ff */
[----:B------:R3:W-:Y:S04]  /*09b0*/  STG.E desc[UR10][R10.64+0x8], R15 ;  /* 0x0000080f0a007986 */ /* 0x0007e8000c10190a */
[----:B------:R-:W4:Y:S04]  /*09c0*/  LDG.E R12, desc[UR10][R8.64+0xc] ;  /* 0x00000c0a080c7981 */ /* 0x000f28000c1e1900 */
[----:B-1----:R-:W4:Y:S02]  /*09d0*/  LDG.E R17, desc[UR10][R6.64+0xc] ;  /* 0x00000c0a06117981 */ /* 0x002f24000c1e1900 */
[----:B----4-:R-:W-:-:S05]  /*09e0*/  FADD R17, R12, R17 ;  /* 0x000000110c117221 */ /* 0x010fca0000000000 */
[----:B------:R3:W-:Y:S04]  /*09f0*/  STG.E desc[UR10][R6.64+0xc], R17 ;  /* 0x00000c1106007986 */ /* 0x0007e8000c10190a */
[----:B------:R-:W2:Y:S01]  /*0a00*/  LDG.E R12, desc[UR10][R10.64+0xc] ;  /* 0x00000c0a0a0c7981 */ /* 0x000ea2000c1e1900 */
[----:B------:R-:W-:Y:S01]  /*0a10*/  UIADD3 UR4, UPT, UPT, UR4, 0x4, URZ ;  /* 0x0000000404047890 */ /* 0x000fe2000fffe0ff */
[----:B--2---:R-:W-:-:S05]  /*0a20*/  VIADD R19, R12, 0x1 ;  /* 0x000000010c137836 */ /* 0x004fca0000000000 */
[----:B------:R3:W-:Y:S06]  /*0a30*/  STG.E desc[UR10][R10.64+0xc], R19 ;  /* 0x00000c130a007986 */ /* 0x0007ec000c10190a */
.L_x_50:
[----:B------:R-:W-:Y:S05]  /*0a40*/  BRA.U !UP1, `(.L_x_47) ;  /* 0x0000000109e07547 */ /* 0x000fea000b800000 */
[----:B------:R-:W-:Y:S01]  /*0a50*/  UISETP.NE.AND UP0, UPT, UR8, 0x1, UPT ;  /* 0x000000010800788c */ /* 0x000fe2000bf05270 */
[----:B------:R-:W-:-:S08]  /*0a60*/  LOP3.LUT P0, RZ, R5, 0x1, RZ, 0xc0, !PT ;  /* 0x0000000105ff7812 */ /* 0x000fd0000780c0ff */
[----:B------:R-:W-:Y:S05]  /*0a70*/  BRA.U !UP0, `(.L_x_51) ;  /* 0x0000000108947547 */ /* 0x000fea000b800000 */
[----:B---3--:R-:W1:Y:S01]  /*0a80*/  LDC.64 R6, c[0x0][0x390] ;  /* 0x0000e400ff067b82 */ /* 0x008e620000000a00 */
[----:B0-----:R-:W-:Y:S01]  /*0a90*/  IADD3 R11, PT, PT, R4, UR4, RZ ;  /* 0x00000004040b7c10 */ /* 0x001fe2000fffe0ff */
[----:B------:R-:W-:Y:S01]  /*0aa0*/  VIADD R15, R3, UR4 ;  /* 0x00000004030f7c36 */ /* 0x000fe20008000000 */
[----:B------:R-:W0:Y:S05]  /*0ab0*/  LDCU.128 UR12, c[0x0][0x380] ;  /* 0x00007000ff0c77ac */ /* 0x000e2a0008000c00 */
[----:B------:R-:W2:Y:S01]  /*0ac0*/  LDC.64 R8, c[0x0][0x380] ;  /* 0x0000e000ff087b82 */ /* 0x000ea20000000a00 */
[----:B-1----:R-:W-:-:S07]  /*0ad0*/  IMAD.WIDE.U32 R10, R11, 0x4, R6 ;  /* 0x000000040b0a7825 */ /* 0x002fce00078e0006 */
[----:B------:R-:W1:Y:S01]  /*0ae0*/  LDC.64 R6, c[0x0][0x390] ;  /* 0x0000e400ff067b82 */ /* 0x000e620000000a00 */
[----:B------:R-:W3:Y:S01]  /*0af0*/  LDG.E R10, desc[UR10][R10.64] ;  /* 0x0000000a0a0a7981 */ /* 0x000ee2000c1e1900 */
[----:B--2---:R-:W-:-:S06]  /*0b00*/  IMAD.WIDE.U32 R12, R15, 0x4, R8 ;  /* 0x000000040f0c7825 */ /* 0x004fcc00078e0008 */
[----:B------:R-:W2:Y:S01]  /*0b10*/  LDC.64 R8, c[0x0][0x388] ;  /* 0x0000e200ff087b82 */ /* 0x000ea20000000a00 */
[----:B------:R-:W3:Y:S01]  /*0b20*/  LDG.E R5, desc[UR10][R12.64] ;  /* 0x0000000a0c057981 */ /* 0x000ee2000c1e1900 */
[----:B--2---:R-:W-:-:S04]  /*0b30*/  IMAD.WIDE.U32 R8, R15, 0x4, R8 ;  /* 0x000000040f087825 */ /* 0x004fc800078e0008 */
[----:B---3--:R-:W-:-:S05]  /*0b40*/  FADD R5, R10, R5 ;  /* 0x000000050a057221 */ /* 0x008fca0000000000 */
[----:B------:R2:W-:Y:S04]  /*0b50*/  STG.E desc[UR10][R12.64], R5 ;  /* 0x000000050c007986 */ /* 0x0005e8000c10190a */
[----:B------:R-:W2:Y:S01]  /*0b60*/  LDG.E R14, desc[UR10][R8.64] ;  /* 0x0000000a080e7981 */ /* 0x000ea2000c1e1900 */
[----:B------:R-:W-:-:S04]  /*0b70*/  IADD3 R15, P1, PT, R3, UR4, RZ ;  /* 0x00000004030f7c10 */ /* 0x000fc8000ff3e0ff */
[----:B------:R-:W-:Y:S01]  /*0b80*/  IADD3.X R16, PT, PT, RZ, RZ, RZ, P1, !PT ;  /* 0x000000ffff107210 */ /* 0x000fe20000ffe4ff */
[C---:B------:R-:W-:Y:S01]  /*0b90*/  IMAD.SHL.U32 R18, R15.reuse, 0x4, RZ ;  /* 0x000000040f127824 */ /* 0x040fe200078e00ff */
[----:B------:R-:W-:Y:S02]  /*0ba0*/  IADD3 R11, P1, PT, R4, UR4, RZ ;  /* 0x00000004040b7c10 */ /* 0x000fe4000ff3e0ff */
[----:B------:R-:W-:Y:S02]  /*0bb0*/  SHF.L.U64.HI R17, R15, 0x2, R16 ;  /* 0x000000020f117819 */ /* 0x000fe40000010210 */
[----:B------:R-:W-:Y:S02]  /*0bc0*/  IADD3.X R16, PT, PT, RZ, RZ, RZ, P1, !PT ;  /* 0x000000ffff107210 */ /* 0x000fe40000ffe4ff */
[----:B-1----:R-:W-:Y:S02]  /*0bd0*/  LEA R10, P1, R11, R6, 0x2 ;  /* 0x000000060b0a7211 */ /* 0x002fe400078210ff */
[----:B0-----:R-:W-:-:S02]  /*0be0*/  IADD3 R6, P2, PT, R18, UR12, RZ ;  /* 0x0000000c12067c10 */ /* 0x001fc4000ff5e0ff */
[----:B------:R-:W-:Y:S02]  /*0bf0*/  LEA.HI.X R11, R11, R7, R16, 0x2, P1 ;  /* 0x000000070b0b7211 */ /* 0x000fe400008f1410 */
[----:B------:R-:W-:Y:S01]  /*0c00*/  IADD3.X R7, PT, PT, R17, UR13, RZ, P2, !PT ;  /* 0x0000000d11077c10 */ /* 0x000fe200097fe4ff */
[----:B--2---:R-:W-:-:S05]  /*0c10*/  VIADD R5, R14, 0x1 ;  /* 0x000000010e057836 */ /* 0x004fca0000000000 */
[----:B------:R1:W-:Y:S04]  /*0c20*/  STG.E desc[UR10][R8.64], R5 ;  /* 0x0000000508007986 */ /* 0x0003e8000c10190a */
[----:B------:R-:W2:Y:S04]  /*0c30*/  LDG.E R10, desc[UR10][R10.64+0x4] ;  /* 0x0000040a0a0a7981 */ /* 0x000ea8000c1e1900 */
[----:B------:R-:W2:Y:S01]  /*0c40*/  LDG.E R15, desc[UR10][R6.64+0x4] ;  /* 0x0000040a060f7981 */ /* 0x000ea2000c1e1900 */
[----:B------:R-:W-:-:S04]  /*0c50*/  IADD3 R12, P1, PT, R18, UR14, RZ ;  /* 0x0000000e120c7c10 */ /* 0x000fc8000ff3e0ff */
[----:B------:R-:W-:Y:S01]  /*0c60*/  IADD3.X R13, PT, PT, R17, UR15, RZ, P1, !PT ;  /* 0x0000000f110d7c10 */ /* 0x000fe20008ffe4ff */
[----:B--2---:R-:W-:-:S05]  /*0c70*/  FADD R15, R10, R15 ;  /* 0x0000000f0a0f7221 */ /* 0x004fca0000000000 */
[----:B------:R1:W-:Y:S04]  /*0c80*/  STG.E desc[UR10][R6.64+0x4], R15 ;  /* 0x0000040f06007986 */ /* 0x0003e8000c10190a */
[----:B------:R-:W2:Y:S01]  /*0c90*/  LDG.E R14, desc[UR10][R12.64+0x4] ;  /* 0x0000040a0c0e7981 */ /* 0x000ea2000c1e1900 */
[----:B------:R-:W-:Y:S01]  /*0ca0*/  UIADD3 UR4, UPT, UPT, UR4, 0x2, URZ ;  /* 0x0000000204047890 */ /* 0x000fe2000fffe0ff */
[----:B--2---:R-:W-:-:S05]  /*0cb0*/  IADD3 R17, PT, PT, R14, 0x1, RZ ;  /* 0x000000010e117810 */ /* 0x004fca0007ffe0ff */
[----:B------:R1:W-:Y:S06]  /*0cc0*/  STG.E desc[UR10][R12.64+0x4], R17 ;  /* 0x000004110c007986 */ /* 0x0003ec000c10190a */
.L_x_51:
[----:B------:R-:W-:Y:S05]  /*0cd0*/  @!P0 BRA `(.L_x_47) ;  /* 0x00000000003c8947 */ /* 0x000fea0003800000 */
[----:B-1-3--:R-:W1:Y:S01]  /*0ce0*/  LDC.64 R6, c[0x0][0x390] ;  /* 0x0000e400ff067b82 */ /* 0x00ae620000000a00 */
[----:B------:R-:W-:Y:S01]  /*0cf0*/  VIADD R5, R4, UR4 ;  /* 0x0000000404057c36 */ /* 0x000fe20008000000 */
[----:B0-----:R-:W-:-:S06]  /*0d00*/  IADD3 R11, PT, PT, R3, UR4, RZ ;  /* 0x00000004030b7c10 */ /* 0x001fcc000fffe0ff */
[----:B------:R-:W0:Y:S01]  /*0d10*/  LDC.64 R8, c[0x0][0x380] ;  /* 0x0000e000ff087b82 */ /* 0x000e220000000a00 */
[----:B-1----:R-:W-:-:S06]  /*0d20*/  IMAD.WIDE.U32 R4, R5, 0x4, R6 ;  /* 0x0000000405047825 */ /* 0x002fcc00078e0006 */
[----:B------:R-:W2:Y:S01]  /*0d30*/  LDG.E R4, desc[UR10][R4.64] ;  /* 0x0000000a04047981 */ /* 0x000ea2000c1e1900 */
[C---:B0-----:R-:W-:Y:S02]  /*0d40*/  IMAD.WIDE.U32 R6, R11.reuse, 0x4, R8 ;  /* 0x000000040b067825 */ /* 0x041fe400078e0008 */
[----:B------:R-:W0:Y:S03]  /*0d50*/  LDC.64 R8, c[0x0][0x388] ;  /* 0x0000e200ff087b82 */ /* 0x000e260000000a00 */
[----:B------:R-:W2:Y:S01]  /*0d60*/  LDG.E R13, desc[UR10][R6.64] ;  /* 0x0000000a060d7981 */ /* 0x000ea2000c1e1900 */
[----:B0-----:R-:W-:-:S04]  /*0d70*/  IMAD.WIDE.U32 R8, R11, 0x4, R8 ;  /* 0x000000040b087825 */ /* 0x001fc800078e0008 */
[----:B--2---:R-:W-:-:S05]  /*0d80*/  FADD R13, R4, R13 ;  /* 0x0000000d040d7221 */ /* 0x004fca0000000000 */
[----:B------:R2:W-:Y:S04]  /*0d90*/  STG.E desc[UR10][R6.64], R13 ;  /* 0x0000000d06007986 */ /* 0x0005e8000c10190a */
[----:B------:R-:W3:Y:S02]  /*0da0*/  LDG.E R10, desc[UR10][R8.64] ;  /* 0x0000000a080a7981 */ /* 0x000ee4000c1e1900 */
[----:B---3--:R-:W-:-:S05]  /*0db0*/  VIADD R11, R10, 0x1 ;  /* 0x000000010a0b7836 */ /* 0x008fca0000000000 */
[----:B------:R2:W-:Y:S02]  /*0dc0*/  STG.E desc[UR10][R8.64], R11 ;  /* 0x0000000b08007986 */ /* 0x0005e4000c10190a */
.L_x_47:
[----:B------:R-:W-:Y:S05]  /*0dd0*/  BSYNC.RECONVERGENT B0 ;  /* 0x0000000000007941 */ /* 0x000fea0003800200 */
.L_x_46:
[----:B------:R-:W4:Y:S01]  /*0de0*/  LDCU UR4, c[0x0][0x3a0] ;  /* 0x00007400ff0477ac */ /* 0x000f220008000800 */
[----:B------:R-:W-:-:S04]  /*0df0*/  IADD3 R0, PT, PT, R0, 0x1, RZ ;  /* 0x0000000100007810 */ /* 0x000fc80007ffe0ff */
[----:B----4-:R-:W-:-:S13]  /*0e00*/  ISETP.NE.AND P0, PT, R0, UR4, PT ;  /* 0x0000000400007c0c */ /* 0x010fda000bf05270 */
[----:B------:R-:W-:Y:S05]  /*0e10*/  @P0 BRA `(.L_x_52) ;  /* 0xfffffff000b00947 */ /* 0x000fea000383ffff */
[----:B------:R-:W-:Y:S05]  /*0e20*/  EXIT ;  /* 0x000000000000794d */ /* 0x000fea0003800000 */
.L_x_53:
        /* <DEDUP_REMOVED lines=13> */
.L_x_72:


//--------------------- .text._Z5clearPfPii       --------------------------
	.section	.text._Z5clearPfPii,"ax",@progbits
	.align	128
        .global         _Z5clearPfPii
        .type           _Z5clearPfPii,@function
        .size           _Z5clearPfPii,(.L_x_73 - _Z5clearPfPii)
        .other          _Z5clearPfPii,@"STO_CUDA_ENTRY STV_DEFAULT"
_Z5clearPfPii:
.text._Z5clearPfPii:
        /* <DEDUP_REMOVED lines=8> */
[----:B------:R-:W-:-:S03]  /*0080*/  IMAD.MOV.U32 R3, RZ, RZ, RZ ;  /* 0x000000ffff037224 */ /* 0x000fc600078e00ff */
[----:B------:R-:W-:Y:S01]  /*0090*/  ISETP.NE.AND P0, PT, R13, RZ, PT ;  /* 0x000000ff0d00720c */ /* 0x000fe20003f05270 */
[----:B0-----:R-:W-:-:S06]  /*00a0*/  IMAD R0, R5, R2, RZ ;  /* 0x0000000205007224 */ /* 0x001fcc00078e02ff */
[----:B-1----:R-:W-:Y:S06]  /*00b0*/  @!P1 BRA `(.L_x_54) ;  /* 0x0000000000949947 */ /* 0x002fec0003800000 */
[----:B------:R-:W0:Y:S01]  /*00c0*/  LDCU.128 UR8, c[0x0][0x380] ;  /* 0x00007000ff0877ac */ /* 0x000e220008000c00 */
[----:B------:R-:W-:Y:S01]  /*00d0*/  IMAD.MOV.U32 R4, RZ, RZ, 0x10 ;  /* 0x00000010ff047424 */ /* 0x000fe200078e00ff */
[----:B------:R-:W-:Y:S01]  /*00e0*/  LOP3.LUT R3, R2, 0x7ffffff8, RZ, 0xc0, !PT ;  /* 0x7ffffff802037812 */ /* 0x000fe200078ec0ff */
[----:B------:R-:W-:Y:S02]  /*00f0*/  IMAD.MOV.U32 R5, RZ, RZ, 0x0 ;  /* 0x00000000ff057424 */ /* 0x000fe400078e00ff */
[----:B------:R-:W-:-:S04]  /*0100*/  IMAD.WIDE.U32 R4, R0, 0x4, R4 ;  /* 0x0000000400047825 */ /* 0x000fc800078e0004 */
[----:B------:R-:W-:Y:S01]  /*0110*/  IMAD.MOV R8, RZ, RZ, -R3 ;  /* 0x000000ffff087224 */ /* 0x000fe200078e0a03 */
[C---:B0-----:R-:W-:Y:S02]  /*0120*/  IADD3 R11, P1, PT, R4.reuse, UR10, RZ ;  /* 0x0000000a040b7c10 */ /* 0x041fe4000ff3e0ff */
[----:B------:R-:W-:Y:S02]  /*0130*/  IADD3 R9, P2, PT, R4, UR8, RZ ;  /* 0x0000000804097c10 */ /* 0x000fe4000ff5e0ff */
[C---:B------:R-:W-:Y:S02]  /*0140*/  IADD3.X R12, PT, PT, R5.reuse, UR11, RZ, P1, !PT ;  /* 0x0000000b050c7c10 */ /* 0x040fe40008ffe4ff */
[----:B------:R-:W-:-:S09]  /*0150*/  IADD3.X R10, PT, PT, R5, UR9, RZ, P2, !PT ;  /* 0x00000009050a7c10 */ /* 0x000fd200097fe4ff */
.L_x_55:
[----:B0-----:R-:W-:Y:S02]  /*0160*/  IMAD.MOV.U32 R6, RZ, RZ, R9 ;  /* 0x000000ffff067224 */ /* 0x001fe400078e0009 */
[----:B------:R-:W-:Y:S02]  /*0170*/  IMAD.MOV.U32 R7, RZ, RZ, R10 ;  /* 0x000000ffff077224 */ /* 0x000fe400078e000a */
[----:B------:R-:W-:Y:S01]  /*0180*/  IMAD.MOV.U32 R4, RZ, RZ, R11 ;  /* 0x000000ffff047224 */ /* 0x000fe200078e000b */
[----:B------:R-:W-:Y:S01]  /*0190*/  IADD3 R9, P3, PT, R6, 0x20, RZ ;  /* 0x0000002006097810 */ /* 0x000fe20007f7e0ff */
[----:B------:R-:W-:Y:S01]  /*01a0*/  IMAD.MOV.U32 R5, RZ, RZ, R12 ;  /* 0x000000ffff057224 */ /* 0x000fe200078e000c */
[----:B------:R0:W-:Y:S01]  /*01b0*/  STG.E desc[UR4][R6.64+-0x10], RZ ;  /* 0xfffff0ff06007986 */ /* 0x0001e2000c101904 */
[----:B------:R-:W-:Y:S01]  /*01c0*/  VIADD R8, R8, 0x8 ;  /* 0x0000000808087836 */ /* 0x000fe20000000000 */
[----:B------:R-:W-:Y:S01]  /*01d0*/  IADD3 R11, P2, PT, R4, 0x20, RZ ;  /* 0x00000020040b7810 */ /* 0x000fe20007f5e0ff */
[----:B------:R-:W-:Y:S01]  /*01e0*/  IMAD.X R10, RZ, RZ, R7, P3 ;  /* 0x000000ffff0a7224 */ /* 0x000fe200018e0607 */
[----:B------:R0:W-:Y:S02]  /*01f0*/  STG.E desc[UR4][R4.64+-0x10], RZ ;  /* 0xfffff0ff04007986 */ /* 0x0001e4000c101904 */
[----:B------:R-:W-:Y:S01]  /*0200*/  ISETP.NE.AND P1, PT, R8, RZ, PT ;  /* 0x000000ff0800720c */ /* 0x000fe20003f25270 */
[----:B------:R-:W-:Y:S01]  /*0210*/  IMAD.X R12, RZ, RZ, R5, P2 ;  /* 0x000000ffff0c7224 */ /* 0x000fe200010e0605 */
[----:B------:R0:W-:Y:S04]  /*0220*/  STG.E desc[UR4][R6.64+-0xc], RZ ;  /* 0xfffff4ff06007986 */ /* 0x0001e8000c101904 */
        /* <DEDUP_REMOVED lines=12> */
[----:B------:R0:W-:Y:S01]  /*02f0*/  STG.E desc[UR4][R4.64+0xc], RZ ;  /* 0x00000cff04007986 */ /* 0x0001e2000c101904 */
[----:B------:R-:W-:Y:S05]  /*0300*/  @P1 BRA `(.L_x_55) ;  /* 0xfffffffc00941947 */ /* 0x000fea000383ffff */
.L_x_54:
[----:B------:R-:W-:Y:S05]  /*0310*/  @!P0 EXIT ;  /* 0x000000000000894d */ /* 0x000fea0003800000 */
[----:B------:R-:W-:Y:S02]  /*0320*/  ISETP.GE.U32.AND P1, PT, R13, 0x4, PT ;  /* 0x000000040d00780c */ /* 0x000fe40003f26070 */
[----:B------:R-:W-:-:S04]  /*0330*/  LOP3.LUT R12, R2, 0x3, RZ, 0xc0, !PT ;  /* 0x00000003020c7812 */ /* 0x000fc800078ec0ff */
[----:B------:R-:W-:-:S07]  /*0340*/  ISETP.NE.AND P0, PT, R12, RZ, PT ;  /* 0x000000ff0c00720c */ /* 0x000fce0003f05270 */
[----:B------:R-:W-:Y:S06]  /*0350*/  @!P1 BRA `(.L_x_56) ;  /* 0x00000000005c9947 */ /* 0x000fec0003800000 */
[----:B0-----:R-:W0:Y:S01]  /*0360*/  LDC.64 R4, c[0x0][0x380] ;  /* 0x0000e000ff047b82 */ /* 0x001e220000000a00 */
[----:B------:R-:W1:Y:S01]  /*0370*/  LDCU.128 UR8, c[0x0][0x380] ;  /* 0x00007000ff0877ac */ /* 0x000e620008000c00 */
[C---:B------:R-:W-:Y:S01]  /*0380*/  IADD3 R11, P1, PT, R0.reuse, R3, RZ ;  /* 0x00000003000b7210 */ /* 0x040fe20007f3e0ff */
[----:B------:R-:W-:Y:S02]  /*0390*/  IMAD.IADD R9, R0, 0x1, R3 ;  /* 0x0000000100097824 */ /* 0x000fe400078e0203 */
[----:B------:R-:W-:Y:S02]  /*03a0*/  VIADD R3, R3, 0x4 ;  /* 0x0000000403037836 */ /* 0x000fe40000000000 */
[----:B------:R-:W-:Y:S01]  /*03b0*/  IMAD.X R8, RZ, RZ, RZ, P1 ;  /* 0x000000ffff087224 */ /* 0x000fe200008e06ff */
[----:B------:R-:W2:Y:S01]  /*03c0*/  LDC.64 R6, c[0x0][0x388] ;  /* 0x0000e200ff067b82 */ /* 0x000ea20000000a00 */
[----:B------:R-:W-:-:S03]  /*03d0*/  IMAD.SHL.U32 R10, R11, 0x4, RZ ;  /* 0x000000040b0a7824 */ /* 0x000fc600078e00ff */
[----:B------:R-:W-:Y:S02]  /*03e0*/  SHF.L.U64.HI R11, R11, 0x2, R8 ;  /* 0x000000020b0b7819 */ /* 0x000fe40000010208 */
[C---:B-1----:R-:W-:Y:S02]  /*03f0*/  IADD3 R8, P1, PT, R10.reuse, UR8, RZ ;  /* 0x000000080a087c10 */ /* 0x042fe4000ff3e0ff */
[----:B------:R-:W-:Y:S01]  /*0400*/  IADD3 R10, P2, PT, R10, UR10, RZ ;  /* 0x0000000a0a0a7c10 */ /* 0x000fe2000ff5e0ff */
[----:B0-----:R-:W-:-:S05]  /*0410*/  IMAD.WIDE.U32 R4, R9, 0x4, R4 ;  /* 0x0000000409047825 */ /* 0x001fca00078e0004 */
[----:B------:R1:W-:Y:S01]  /*0420*/  STG.E desc[UR4][R4.64], RZ ;  /* 0x000000ff04007986 */ /* 0x0003e2000c101904 */
[----:B--2---:R-:W-:Y:S01]  /*0430*/  IMAD.WIDE.U32 R6, R9, 0x4, R6 ;  /* 0x0000000409067825 */ /* 0x004fe200078e0006 */
[C---:B------:R-:W-:Y:S02]  /*0440*/  IADD3.X R9, PT, PT, R11.reuse, UR9, RZ, P1, !PT ;  /* 0x000000090b097c10 */ /* 0x040fe40008ffe4ff */
[----:B------:R-:W-:Y:S02]  /*0450*/  IADD3.X R11, PT, PT, R11, UR11, RZ, P2, !PT ;  /* 0x0000000b0b0b7c10 */ /* 0x000fe400097fe4ff */
[----:B------:R1:W-:Y:S04]  /*0460*/  STG.E desc[UR4][R6.64], RZ ;  /* 0x000000ff06007986 */ /* 0x0003e8000c101904 */
[----:B------:R1:W-:Y:S04]  /*0470*/  STG.E desc[UR4][R8.64+0x4], RZ ;  /* 0x000004ff08007986 */ /* 0x0003e8000c101904 */
[----:B------:R1:W-:Y:S04]  /*0480*/  STG.E desc[UR4][R10.64+0x4], RZ ;  /* 0x000004ff0a007986 */ /* 0x0003e8000c101904 */
[----:B------:R1:W-:Y:S04]  /*0490*/  STG.E desc[UR4][R8.64+0x8], RZ ;  /* 0x000008ff08007986 */ /* 0x0003e8000c101904 */
[----:B------:R1:W-:Y:S04]  /*04a0*/  STG.E desc[UR4][R10.64+0x8], RZ ;  /* 0x000008ff0a007986 */ /* 0x0003e8000c101904 */
[----:B------:R1:W-:Y:S04]  /*04b0*/  STG.E desc[UR4][R8.64+0xc], RZ ;  /* 0x00000cff08007986 */ /* 0x0003e8000c101904 */
[----:B------:R1:W-:Y:S02]  /*04c0*/  STG.E desc[UR4][R10.64+0xc], RZ ;  /* 0x00000cff0a007986 */ /* 0x0003e4000c101904 */
.L_x_56:
[----:B------:R-:W-:Y:S05]  /*04d0*/  @!P0 EXIT ;  /* 0x000000000000894d */ /* 0x000fea0003800000 */
[----:B------:R-:W-:Y:S02]  /*04e0*/  ISETP.NE.AND P1, PT, R12, 0x1, PT ;  /* 0x000000010c00780c */ /* 0x000fe40003f25270 */
[----:B------:R-:W-:-:S04]  /*04f0*/  LOP3.LUT R2, R2, 0x1, RZ, 0xc0, !PT ;  /* 0x0000000102027812 */ /* 0x000fc800078ec0ff */
[----:B------:R-:W-:-:S07]  /*0500*/  ISETP.NE.U32.AND P0, PT, R2, 0x1, PT ;  /* 0x000000010200780c */ /* 0x000fce0003f05070 */
[----:B------:R-:W-:Y:S06]  /*0510*/  @!P1 BRA `(.L_x_57) ;  /* 0x00000000004c9947 */ /* 0x000fec0003800000 */
[----:B01----:R-:W0:Y:S01]  /*0520*/  LDC.64 R4, c[0x0][0x380] ;  /* 0x0000e000ff047b82 */ /* 0x003e220000000a00 */
        /* <DEDUP_REMOVED lines=17> */
[----:B------:R3:W-:Y:S02]  /*0640*/  STG.E desc[UR4][R10.64+0x4], RZ ;  /* 0x000004ff0a007986 */ /* 0x0007e4000c101904 */
.L_x_57:
[----:B------:R-:W-:Y:S05]  /*0650*/  @P0 EXIT ;  /* 0x000000000000094d */ /* 0x000fea0003800000 */
[----:B01-3--:R-:W0:Y:S01]  /*0660*/  LDC.64 R4, c[0x0][0x380] ;  /* 0x0000e000ff047b82 */ /* 0x00be220000000a00 */
[----:B------:R-:W-:-:S07]  /*0670*/  IMAD.IADD R9, R0, 0x1, R3 ;  /* 0x0000000100097824 */ /* 0x000fce00078e0203 */
[----:B------:R-:W1:Y:S01]  /*0680*/  LDC.64 R6, c[0x0][0x388] ;  /* 0x0000e200ff067b82 */ /* 0x000e620000000a00 */
[----:B0-----:R-:W-:-:S05]  /*0690*/  IMAD.WIDE.U32 R2, R9, 0x4, R4 ;  /* 0x0000000409027825 */ /* 0x001fca00078e0004 */
[----:B------:R-:W-:Y:S01]  /*06a0*/  STG.E desc[UR4][R2.64], RZ ;  /* 0x000000ff02007986 */ /* 0x000fe2000c101904 */
[----:B-1----:R-:W-:-:S05]  /*06b0*/  IMAD.WIDE.U32 R4, R9, 0x4, R6 ;  /* 0x0000000409047825 */ /* 0x002fca00078e0006 */
[----:B------:R-:W-:Y:S01]  /*06c0*/  STG.E desc[UR4][R4.64], RZ ;  /* 0x000000ff04007986 */ /* 0x000fe2000c101904 */
[----:B------:R-:W-:Y:S05]  /*06d0*/  EXIT ;  /* 0x000000000000794d */ /* 0x000fea0003800000 */
.L_x_58:
        /* <DEDUP_REMOVED lines=10> */
.L_x_73:


//--------------------- .text._Z7regroupPiPfi     --------------------------
	.section	.text._Z7regroupPiPfi,"ax",@progbits
	.align	128
        .global         _Z7regroupPiPfi
        .type           _Z7regroupPiPfi,@function
        .size           _Z7regroupPiPfi,(.L_x_74 - _Z7regroupPiPfi)
        .other          _Z7regroupPiPfi,@"STO_CUDA_ENTRY STV_DEFAULT"
_Z7regroupPiPfi:
.text._Z7regroupPiPfi:
[----:B------:R-:W-:Y:S01]  /*0000*/  LDC R1, c[0x0][0x37c] ;  /* 0x0000df00ff017b82 */ /* 0x000fe20000000800 */
[----:B------:R-:W0:Y:S07]  /*0010*/  S2R R11, SR_CTAID.X ;  /* 0x00000000000b7919 */ /* 0x000e2e0000002500 */
[----:B------:R-:W1:Y:S01]  /*0020*/  LDC R6, c[0x0][0x390] ;  /* 0x0000e400ff067b82 */ /* 0x000e620000000800 */
[----:B------:R-:W2:Y:S07]  /*0030*/  LDCU.64 UR4, c[0x0][0x358] ;  /* 0x00006b00ff0477ac */ /* 0x000eae0008000a00 */
[----:B------:R-:W3:Y:S08]  /*0040*/  LDC.64 R2, c[0x0][0x388] ;  /* 0x0000e200ff027b82 */ /* 0x000ef00000000a00 */
[----:B------:R-:W4:Y:S01]  /*0050*/  LDC.64 R4, c[0x0][0x380] ;  /* 0x0000e000ff047b82 */ /* 0x000f220000000a00 */
[----:B-1----:R-:W-:Y:S01]  /*0060*/  ISETP.GE.AND P0, PT, R6, 0x2, PT ;  /* 0x000000020600780c */ /* 0x002fe20003f06270 */
[----:B0-----:R-:W-:-:S04]  /*0070*/  IMAD R7, R11, R6, RZ ;  /* 0x000000060b077224 */ /* 0x001fc800078e02ff */
[----:B---3--:R-:W-:-:S04]  /*0080*/  IMAD.WIDE R8, R7, 0x4, R2 ;  /* 0x0000000407087825 */ /* 0x008fc800078e0202 */
[----:B----4-:R-:W-:Y:S01]  /*0090*/  IMAD.WIDE.U32 R4, R11, 0x4, R4 ;  /* 0x000000040b047825 */ /* 0x010fe200078e0004 */
[----:B--2---:R0:W5:Y:S03]  /*00a0*/  LDG.E R0, desc[UR4][R8.64] ;  /* 0x0000000408007981 */ /* 0x004166000c1e1900 */
[----:B------:R-:W-:-:S05]  /*00b0*/  IMAD.MOV.U32 R11, RZ, RZ, 0x1 ;  /* 0x00000001ff0b7424 */ /* 0x000fca00078e00ff */
[----:B------:R0:W-:Y:S01]  /*00c0*/  STG.E desc[UR4][R4.64], R11 ;  /* 0x0000000b04007986 */ /* 0x0001e2000c101904 */
[----:B------:R-:W-:Y:S05]  /*00d0*/  @!P0 EXIT ;  /* 0x000000000000894d */ /* 0x000fea0003800000 */
[C---:B0-----:R-:W-:Y:S02]  /*00e0*/  VIADD R8, R6.reuse, 0xfffffffe ;  /* 0xfffffffe06087836 */ /* 0x041fe40000000000 */
[----:B------:R-:W-:-:S03]  /*00f0*/  VIADD R6, R6, 0xffffffff ;  /* 0xffffffff06067836 */ /* 0x000fc60000000000 */
[----:B------:R-:W-:Y:S01]  /*0100*/  ISETP.GE.U32.AND P0, PT, R8, 0xf, PT ;  /* 0x0000000f0800780c */ /* 0x000fe20003f06070 */
[----:B------:R-:W-:Y:S01]  /*0110*/  IMAD.MOV.U32 R8, RZ, RZ, 0x1 ;  /* 0x00000001ff087424 */ /* 0x000fe200078e00ff */
[----:B------:R-:W-:-:S11]  /*0120*/  LOP3.LUT R14, R6, 0xf, RZ, 0xc0, !PT ;  /* 0x0000000f060e7812 */ /* 0x000fd600078ec0ff */
[----:B------:R-:W-:Y:S05]  /*0130*/  @!P0 BRA `(.L_x_59) ;  /* 0x0000000400648947 */ /* 0x000fea0003800000 */
[----:B------:R-:W0:Y:S01]  /*0140*/  LDC.64 R2, c[0x0][0x388] ;  /* 0x0000e200ff027b82 */ /* 0x000e220000000a00 */
[----:B------:R-:W-:Y:S01]  /*0150*/  HFMA2 R12, -RZ, RZ, 0, 5.9604644775390625e-08 ;  /* 0x00000001ff0c7431 */ /* 0x000fe200000001ff */
[----:B------:R-:W-:-:S07]  /*0160*/  LOP3.LUT R10, R6, 0xfffffff0, RZ, 0xc0, !PT ;  /* 0xfffffff0060a7812 */ /* 0x000fce00078ec0ff */
.L_x_60:
[----:B------:R-:W-:-:S04]  /*0170*/  IMAD.IADD R9, R7, 0x1, R12 ;  /* 0x0000000107097824 */ /* 0x000fc800078e020c */
[----:B0-----:R-:W-:-:S05]  /*0180*/  IMAD.WIDE.U32 R8, R9, 0x4, R2 ;  /* 0x0000000409087825 */ /* 0x001fca00078e0002 */
[----:B-1----:R-:W2:Y:S02]  /*0190*/  LDG.E R13, desc[UR4][R8.64] ;  /* 0x00000004080d7981 */ /* 0x002ea4000c1e1900 */
[----:B--2--5:R-:W-:-:S13]  /*01a0*/  FSETP.GEU.AND P0, PT, R13, R0, PT ;  /* 0x000000000d00720b */ /* 0x024fda0003f0e000 */
[----:B------:R-:W-:-:S05]  /*01b0*/  @!P0 VIADD R11, R12, 0x1 ;  /* 0x000000010c0b8836 */ /* 0x000fca0000000000 */
[----:B------:R0:W-:Y:S04]  /*01c0*/  @!P0 STG.E desc[UR4][R4.64], R11 ;  /* 0x0000000b04008986 */ /* 0x0001e8000c101904 */
[----:B------:R-:W2:Y:S01]  /*01d0*/  LDG.E R15, desc[UR4][R8.64+0x4] ;  /* 0x00000404080f7981 */ /* 0x000ea2000c1e1900 */
[----:B------:R-:W-:-:S05]  /*01e0*/  @!P0 IMAD.MOV.U32 R0, RZ, RZ, R13 ;  /* 0x000000ffff008224 */ /* 0x000fca00078e000d */
[----:B--2---:R-:W-:-:S13]  /*01f0*/  FSETP.GEU.AND P0, PT, R15, R0, PT ;  /* 0x000000000f00720b */ /* 0x004fda0003f0e000 */
[----:B------:R-:W-:-:S05]  /*0200*/  @!P0 VIADD R13, R12, 0x2 ;  /* 0x000000020c0d8836 */ /* 0x000fca0000000000 */
[----:B------:R1:W-:Y:S04]  /*0210*/  @!P0 STG.E desc[UR4][R4.64], R13 ;  /* 0x0000000d04008986 */ /* 0x0003e8000c101904 */
[----:B------:R-:W2:Y:S01]  /*0220*/  LDG.E R17, desc[UR4][R8.64+0x8] ;  /* 0x0000080408117981 */ /* 0x000ea2000c1e1900 */
[----:B------:R-:W-:-:S04]  /*0230*/  @!P0 MOV R0, R15 ;  /* 0x0000000f00008202 */ /* 0x000fc80000000f00 */
[----:B--2---:R-:W-:-:S13]  /*0240*/  FSETP.GEU.AND P0, PT, R17, R0, PT ;  /* 0x000000001100720b */ /* 0x004fda0003f0e000 */
[----:B------:R-:W-:-:S05]  /*0250*/  @!P0 VIADD R15, R12, 0x3 ;  /* 0x000000030c0f8836 */ /* 0x000fca0000000000 */
[----:B------:R2:W-:Y:S04]  /*0260*/  @!P0 STG.E desc[UR4][R4.64], R15 ;  /* 0x0000000f04008986 */ /* 0x0005e8000c101904 */
[----:B------:R-:W3:Y:S01]  /*0270*/  LDG.E R19, desc[UR4][R8.64+0xc] ;  /* 0x00000c0408137981 */ /* 0x000ee2000c1e1900 */
[----:B------:R-:W-:-:S05]  /*0280*/  @!P0 IMAD.MOV.U32 R0, RZ, RZ, R17 ;  /* 0x000000ffff008224 */ /* 0x000fca00078e0011 */
[----:B---3--:R-:W-:-:S13]  /*0290*/  FSETP.GEU.AND P0, PT, R19, R0, PT ;  /* 0x000000001300720b */ /* 0x008fda0003f0e000 */
[----:B0-----:R-:W-:-:S05]  /*02a0*/  @!P0 VIADD R11, R12, 0x4 ;  /* 0x000000040c0b8836 */ /* 0x001fca0000000000 */
[----:B------:R0:W-:Y:S04]  /*02b0*/  @!P0 STG.E desc[UR4][R4.64], R11 ;  /* 0x0000000b04008986 */ /* 0x0001e8000c101904 */
[----:B------:R-:W3:Y:S01]  /*02c0*/  LDG.E R17, desc[UR4][R8.64+0x10] ;  /* 0x0000100408117981 */ /* 0x000ee2000c1e1900 */
[----:B------:R-:W-:-:S05]  /*02d0*/  @!P0 IMAD.MOV.U32 R0, RZ, RZ, R19 ;  /* 0x000000ffff008224 */ /* 0x000fca00078e0013 */
[----:B---3--:R-:W-:-:S13]  /*02e0*/  FSETP.GEU.AND P0, PT, R17, R0, PT ;  /* 0x000000001100720b */ /* 0x008fda0003f0e000 */
[----:B-1----:R-:W-:-:S05]  /*02f0*/  @!P0 IADD3 R13, PT, PT, R12, 0x5, RZ ;  /* 0x000000050c0d8810 */ /* 0x002fca0007ffe0ff */
[----:B------:R1:W-:Y:S04]  /*0300*/  @!P0 STG.E desc[UR4][R4.64], R13 ;  /* 0x0000000d04008986 */ /* 0x0003e8000c101904 */
[----:B------:R-:W3:Y:S01]  /*0310*/  LDG.E R19, desc[UR4][R8.64+0x14] ;  /* 0x0000140408137981 */ /* 0x000ee2000c1e1900 */
[----:B------:R-:W-:-:S05]  /*0320*/  @!P0 IMAD.MOV.U32 R0, RZ, RZ, R17 ;  /* 0x000000ffff008224 */ /* 0x000fca00078e0011 */
[----:B---3--:R-:W-:-:S13]  /*0330*/  FSETP.GEU.AND P0, PT, R19, R0, PT ;  /* 0x000000001300720b */ /* 0x008fda0003f0e000 */
[----:B--2---:R-:W-:-:S05]  /*0340*/  @!P0 VIADD R15, R12, 0x6 ;  /* 0x000000060c0f8836 */ /* 0x004fca0000000000 */
[----:B------:R2:W-:Y:S04]  /*0350*/  @!P0 STG.E desc[UR4][R4.64], R15 ;  /* 0x0000000f04008986 */ /* 0x0005e8000c101904 */
[----:B------:R-:W3:Y:S01]  /*0360*/  LDG.E R17, desc[UR4][R8.64+0x18] ;  /* 0x0000180408117981 */ /* 0x000ee2000c1e1900 */
[----:B------:R-:W-:-:S05]  /*0370*/  @!P0 IMAD.MOV.U32 R0, RZ, RZ, R19 ;  /* 0x000000ffff008224 */ /* 0x000fca00078e0013 */
[----:B---3--:R-:W-:-:S13]  /*0380*/  FSETP.GEU.AND P0, PT, R17, R0, PT ;  /* 0x000000001100720b */ /* 0x008fda0003f0e000 */
[----:B0-----:R-:W-:-:S05]  /*0390*/  @!P0 VIADD R11, R12, 0x7 ;  /* 0x000000070c0b8836 */ /* 0x001fca0000000000 */
[----:B------:R0:W-:Y:S04]  /*03a0*/  @!P0 STG.E desc[UR4][R4.64], R11 ;  /* 0x0000000b04008986 */ /* 0x0001e8000c101904 */
[----:B------:R-:W3:Y:S01]  /*03b0*/  LDG.E R19, desc[UR4][R8.64+0x1c] ;  /* 0x00001c0408137981 */ /* 0x000ee2000c1e1900 */
[----:B------:R-:W-:-:S04]  /*03c0*/  @!P0 MOV R0, R17 ;  /* 0x0000001100008202 */ /* 0x000fc80000000f00 */
[----:B---3--:R-:W-:-:S13]  /*03d0*/  FSETP.GEU.AND P0, PT, R19, R0, PT ;  /* 0x000000001300720b */ /* 0x008fda0003f0e000 */
[----:B-1----:R-:W-:-:S05]  /*03e0*/  @!P0 VIADD R13, R12, 0x8 ;  /* 0x000000080c0d8836 */ /* 0x002fca0000000000 */
[----:B------:R1:W-:Y:S04]  /*03f0*/  @!P0 STG.E desc[UR4][R4.64], R13 ;  /* 0x0000000d04008986 */ /* 0x0003e8000c101904 */
[----:B------:R-:W3:Y:S01]  /*0400*/  LDG.E R17, desc[UR4][R8.64+0x20] ;  /* 0x0000200408117981 */ /* 0x000ee2000c1e1900 */
[----:B------:R-:W-:-:S05]  /*0410*/  @!P0 IMAD.MOV.U32 R0, RZ, RZ, R19 ;  /* 0x000000ffff008224 */ /* 0x000fca00078e0013 */
[----:B---3--:R-:W-:-:S13]  /*0420*/  FSETP.GEU.AND P0, PT, R17, R0, PT ;  /* 0x000000001100720b */ /* 0x008fda0003f0e000 */
[----:B--2---:R-:W-:-:S05]  /*0430*/  @!P0 VIADD R15, R12, 0x9 ;  /* 0x000000090c0f8836 */ /* 0x004fca0000000000 */
[----:B------:R2:W-:Y:S04]  /*0440*/  @!P0 STG.E desc[UR4][R4.64], R15 ;  /* 0x0000000f04008986 */ /* 0x0005e8000c101904 */
[----:B------:R-:W3:Y:S01]  /*0450*/  LDG.E R19, desc[UR4][R8.64+0x24] ;  /* 0x0000240408137981 */ /* 0x000ee2000c1e1900 */
[----:B------:R-:W-:-:S04]  /*0460*/  @!P0 MOV R0, R17 ;  /* 0x0000001100008202 */ /* 0x000fc80000000f00 */
[----:B---3--:R-:W-:-:S13]  /*0470*/  FSETP.GEU.AND P0, PT, R19, R0, PT ;  /* 0x000000001300720b */ /* 0x008fda0003f0e000 */
[----:B0-----:R-:W-:-:S05]  /*0480*/  @!P0 VIADD R11, R12, 0xa ;  /* 0x0000000a0c0b8836 */ /* 0x001fca0000000000 */
[----:B------:R0:W-:Y:S04]  /*0490*/  @!P0 STG.E desc[UR4][R4.64], R11 ;  /* 0x0000000b04008986 */ /* 0x0001e8000c101904 */
[----:B------:R-:W3:Y:S01]  /*04a0*/  LDG.E R17, desc[UR4][R8.64+0x28] ;  /* 0x0000280408117981 */ /* 0x000ee2000c1e1900 */
[----:B------:R-:W-:-:S05]  /*04b0*/  @!P0 IMAD.MOV.U32 R0, RZ, RZ, R19 ;  /* 0x000000ffff008224 */ /* 0x000fca00078e0013 */
[----:B---3--:R-:W-:-:S13]  /*04c0*/  FSETP.GEU.AND P0, PT, R17, R0, PT ;  /* 0x000000001100720b */ /* 0x008fda0003f0e000 */
[----:B-1----:R-:W-:-:S05]  /*04d0*/  @!P0 VIADD R13, R12, 0xb ;  /* 0x0000000b0c0d8836 */ /* 0x002fca0000000000 */
[----:B------:R1:W-:Y:S04]  /*04e0*/  @!P0 STG.E desc[UR4][R4.64], R13 ;  /* 0x0000000d04008986 */ /* 0x0003e8000c101904 */
[----:B------:R-:W3:Y:S01]  /*04f0*/  LDG.E R19, desc[UR4][R8.64+0x2c] ;  /* 0x00002c0408137981 */ /* 0x000ee2000c1e1900 */
[----:B------:R-:W-:-:S04]  /*0500*/  @!P0 MOV R0, R17 ;  /* 0x0000001100008202 */ /* 0x000fc80000000f00 */
        /* <DEDUP_REMOVED lines=14> */
[----:B------:R-:W-:Y:S02]  /*05f0*/  @!P0 IMAD.MOV.U32 R0, RZ, RZ, R19 ;  /* 0x000000ffff008224 */ /* 0x000fe400078e0013 */
[----:B--2---:R-:W-:-:S03]  /*0600*/  VIADD R15, R12, 0xf ;  /* 0x0000000f0c0f7836 */ /* 0x004fc60000000000 */
[----:B---3--:R-:W-:-:S13]  /*0610*/  FSETP.GEU.AND P0, PT, R17, R0, PT ;  /* 0x000000001100720b */ /* 0x008fda0003f0e000 */
[----:B------:R1:W-:Y:S04]  /*0620*/  @!P0 STG.E desc[UR4][R4.64], R15 ;  /* 0x0000000f04008986 */ /* 0x0003e8000c101904 */
[----:B------:R-:W2:Y:S01]  /*0630*/  LDG.E R19, desc[UR4][R8.64+0x3c] ;  /* 0x00003c0408137981 */ /* 0x000ea2000c1e1900 */
[----:B------:R-:W-:Y:S01]  /*0640*/  @!P0 MOV R0, R17 ;  /* 0x0000001100008202 */ /* 0x000fe20000000f00 */
[----:B0-----:R-:W-:Y:S01]  /*0650*/  VIADD R11, R12, 0x10 ;  /* 0x000000100c0b7836 */ /* 0x001fe20000000000 */
[----:B------:R-:W-:-:S03]  /*0660*/  ISETP.NE.AND P1, PT, R15, R10, PT ;  /* 0x0000000a0f00720c */ /* 0x000fc60003f25270 */
[----:B------:R-:W-:Y:S01]  /*0670*/  IMAD.MOV.U32 R12, RZ, RZ, R11 ;  /* 0x000000ffff0c7224 */ /* 0x000fe200078e000b */
[----:B--2---:R-:W-:-:S13]  /*0680*/  FSETP.GEU.AND P0, PT, R19, R0, PT ;  /* 0x000000001300720b */ /* 0x004fda0003f0e000 */
[----:B------:R1:W-:Y:S01]  /*0690*/  @!P0 STG.E desc[UR4][R4.64], R11 ;  /* 0x0000000b04008986 */ /* 0x0003e2000c101904 */
[----:B------:R-:W-:Y:S01]  /*06a0*/  @!P0 IMAD.MOV.U32 R0, RZ, RZ, R19 ;  /* 0x000000ffff008224 */ /* 0x000fe200078e0013 */
[----:B------:R-:W-:Y:S06]  /*06b0*/  @P1 BRA `(.L_x_60) ;  /* 0xfffffff800ac1947 */ /* 0x000fec000383ffff */
[----:B------:R-:W-:-:S07]  /*06c0*/  MOV R8, R11 ;  /* 0x0000000b00087202 */ /* 0x000fce0000000f00 */
.L_x_59:
[----:B------:R-:W-:-:S13]  /*06d0*/  ISETP.NE.AND P0, PT, R14, RZ, PT ;  /* 0x000000ff0e00720c */ /* 0x000fda0003f05270 */
[----:B------:R-:W-:Y:S05]  /*06e0*/  @!P0 EXIT ;  /* 0x000000000000894d */ /* 0x000fea0003800000 */
[----:B------:R-:W-:Y:S02]  /*06f0*/  ISETP.GE.U32.AND P1, PT, R14, 0x8, PT ;  /* 0x000000080e00780c */ /* 0x000fe40003f26070 */
[----:B------:R-:W-:-:S04]  /*0700*/  LOP3.LUT R16, R6, 0x7, RZ, 0xc0, !PT ;  /* 0x0000000706107812 */ /* 0x000fc800078ec0ff */
[----:B------:R-:W-:-:S07]  /*0710*/  ISETP.NE.AND P0, PT, R16, RZ, PT ;  /* 0x000000ff1000720c */ /* 0x000fce0003f05270 */
[----:B------:R-:W-:Y:S06]  /*0720*/  @!P1 BRA `(.L_x_61) ;  /* 0x0000000000bc9947 */ /* 0x000fec0003800000 */
[----:B-1----:R-:W-:Y:S01]  /*0730*/  IMAD.IADD R13, R7, 0x1, R8 ;  /* 0x00000001070d7824 */ /* 0x002fe200078e0208 */
[----:B------:R-:W0:Y:S03]  /*0740*/  LDC.64 R10, c[0x0][0x388] ;  /* 0x0000e200ff0a7b82 */ /* 0x000e260000000a00 */
[----:B------:R-:W-:-:S06]  /*0750*/  IMAD.WIDE.U32 R12, R13, 0x4, R2 ;  /* 0x000000040d0c7825 */ /* 0x000fcc00078e0002 */
[----:B------:R-:W2:Y:S01]  /*0760*/  LDG.E R13, desc[UR4][R12.64] ;  /* 0x000000040c0d7981 */ /* 0x000ea2000c1e1900 */
[----:B------:R-:W-:-:S05]  /*0770*/  IADD3 R9, P2, PT, R7, R8, RZ ;  /* 0x0000000807097210 */ /* 0x000fca0007f5e0ff */
[----:B------:R-:W-:Y:S01]  /*0780*/  IMAD.X R14, RZ, RZ, RZ, P2 ;  /* 0x000000ffff0e7224 */ /* 0x000fe200010e06ff */
[----:B0-----:R-:W-:-:S04]  /*0790*/  LEA R10, P2, R9, R10, 0x2 ;  /* 0x0000000a090a7211 */ /* 0x001fc800078410ff */
[----:B------:R-:W-:Y:S02]  /*07a0*/  LEA.HI.X R11, R9, R11, R14, 0x2, P2 ;  /* 0x0000000b090b7211 */ /* 0x000fe400010f140e */
[----:B--2--5:R-:W-:-:S13]  /*07b0*/  FSETP.GEU.AND P1, PT, R13, R0, PT ;  /* 0x000000000d00720b */ /* 0x024fda0003f2e000 */
[----:B------:R-:W-:-:S05]  /*07c0*/  @!P1 VIADD R9, R8, 0x1 ;  /* 0x0000000108099836 */ /* 0x000fca0000000000 */
[----:B------:R0:W-:Y:S04]  /*07d0*/  @!P1 STG.E desc[UR4][R4.64], R9 ;  /* 0x0000000904009986 */ /* 0x0001e8000c101904 */
[----:B------:R-:W2:Y:S01]  /*07e0*/  LDG.E R15, desc[UR4][R10.64+0x4] ;  /* 0x000004040a0f7981 */ /* 0x000ea2000c1e1900 */
[----:B------:R-:W-:-:S04]  /*07f0*/  @!P1 MOV R0, R13 ;  /* 0x0000000d00009202 */ /* 0x000fc80000000f00 */
[----:B--2---:R-:W-:-:S13]  /*0800*/  FSETP.GEU.AND P1, PT, R15, R0, PT ;  /* 0x000000000f00720b */ /* 0x004fda0003f2e000 */
[----:B------:R-:W-:-:S05]  /*0810*/  @!P1 VIADD R13, R8, 0x2 ;  /* 0x00000002080d9836 */ /* 0x000fca0000000000 */
[----:B------:R1:W-:Y:S04]  /*0820*/  @!P1 STG.E desc[UR4][R4.64], R13 ;  /* 0x0000000d04009986 */ /* 0x0003e8000c101904 */
[----:B------:R-:W2:Y:S01]  /*0830*/  LDG.E R17, desc[UR4][R10.64+0x8] ;  /* 0x000008040a117981 */ /* 0x000ea2000c1e1900 */
[----:B------:R-:W-:-:S05]  /*0840*/  @!P1 IMAD.MOV.U32 R0, RZ, RZ, R15 ;  /* 0x000000ffff009224 */ /* 0x000fca00078e000f */
[----:B--2---:R-:W-:-:S13]  /*0850*/  FSETP.GEU.AND P1, PT, R17, R0, PT ;  /* 0x000000001100720b */ /* 0x004fda0003f2e000 */
[----:B------:R-:W-:-:S05]  /*0860*/  @!P1 VIADD R15, R8, 0x3 ;  /* 0x00000003080f9836 */ /* 0x000fca0000000000 */
        /* <DEDUP_REMOVED lines=21> */
[----:B-1----:R-:W3:Y:S01]  /*09c0*/  LDG.E R13, desc[UR4][R10.64+0x1c] ;  /* 0x00001c040a0d7981 */ /* 0x002ee2000c1e1900 */
[----:B------:R-:W-:Y:S01]  /*09d0*/  @!P1 MOV R0, R17 ;  /* 0x0000001100009202 */ /* 0x000fe20000000f00 */
[----:B------:R-:W-:-:S03]  /*09e0*/  VIADD R8, R8, 0x8 ;  /* 0x0000000808087836 */ /* 0x000fc60000000000 */
[----:B---3--:R-:W-:-:S13]  /*09f0*/  FSETP.GEU.AND P1, PT, R13, R0, PT ;  /* 0x000000000d00720b */ /* 0x008fda0003f2e000 */
[----:B------:R2:W-:Y:S01]  /*0a00*/  @!P1 STG.E desc[UR4][R4.64], R8 ;  /* 0x0000000804009986 */ /* 0x0005e2000c101904 */
[----:B------:R-:W-:-:S07]  /*0a10*/  @!P1 IMAD.MOV.U32 R0, RZ, RZ, R13 ;  /* 0x000000ffff009224 */ /* 0x000fce00078e000d */
.L_x_61:
        /* <DEDUP_REMOVED lines=8> */
[----:B------:R-:W3:Y:S01]  /*0aa0*/  LDG.E R13, desc[UR4][R12.64] ;  /* 0x000000040c0d7981 */ /* 0x000ee2000c1e1900 */
[----:B--2---:R-:W-:-:S04]  /*0ab0*/  IADD3 R9, P2, PT, R7, R8, RZ ;  /* 0x0000000807097210 */ /* 0x004fc80007f5e0ff */
[----:B------:R-:W-:Y:S02]  /*0ac0*/  IADD3.X R14, PT, PT, RZ, RZ, RZ, P2, !PT ;  /* 0x000000ffff0e7210 */ /* 0x000fe400017fe4ff */
[----:B0-----:R-:W-:-:S04]  /*0ad0*/  LEA R10, P2, R9, R10, 0x2 ;  /* 0x0000000a090a7211 */ /* 0x001fc800078410ff */
[----:B------:R-:W-:Y:S02]  /*0ae0*/  LEA.HI.X R11, R9, R11, R14, 0x2, P2 ;  /* 0x0000000b090b7211 */ /* 0x000fe400010f140e */
[----:B---3-5:R-:W-:-:S13]  /*0af0*/  FSETP.GEU.AND P1, PT, R13, R0, PT ;  /* 0x000000000d00720b */ /* 0x028fda0003f2e000 */
        /* <DEDUP_REMOVED lines=13> */
[----:B------:R-:W-:Y:S02]  /*0bd0*/  @!P1 IMAD.MOV.U32 R0, RZ, RZ, R13 ;  /* 0x000000ffff009224 */ /* 0x000fe400078e000d */
[----:B------:R-:W-:-:S03]  /*0be0*/  VIADD R8, R8, 0x4 ;  /* 0x0000000408087836 */ /* 0x000fc60000000000 */
[----:B--2---:R-:W-:-:S13]  /*0bf0*/  FSETP.GEU.AND P1, PT, R9, R0, PT ;  /* 0x000000000900720b */ /* 0x004fda0003f2e000 */
[----:B------:R0:W-:Y:S01]  /*0c00*/  @!P1 STG.E desc[UR4][R4.64], R8 ;  /* 0x0000000804009986 */ /* 0x0001e2000c101904 */
[----:B------:R-:W-:-:S07]  /*0c10*/  @!P1 MOV R0, R9 ;  /* 0x0000000900009202 */ /* 0x000fce0000000f00 */
.L_x_62:
[----:B------:R-:W-:Y:S05]  /*0c20*/  @!P0 EXIT ;  /* 0x000000000000894d */ /* 0x000fea0003800000 */
[----:B------:R-:W-:Y:S02]  /*0c30*/  IMAD.IADD R7, R7, 0x1, R8 ;  /* 0x0000000107077824 */ /* 0x000fe400078e0208 */
[----:B------:R-:W-:Y:S02]  /*0c40*/  IMAD.MOV R6, RZ, RZ, -R6 ;  /* 0x000000ffff067224 */ /* 0x000fe400078e0a06 */
[----:B------:R-:W-:-:S07]  /*0c50*/  IMAD.WIDE.U32 R2, R7, 0x4, R2 ;  /* 0x0000000407027825 */ /* 0x000fce00078e0002 */
.L_x_63:
[----:B---3--:R3:W4:Y:S01]  /*0c60*/  LDG.E R7, desc[UR4][R2.64] ;  /* 0x0000000402077981 */ /* 0x008722000c1e1900 */
[----:B------:R-:W-:Y:S01]  /*0c70*/  IADD3 R6, PT, PT, R6, 0x1, RZ ;  /* 0x0000000106067810 */ /* 0x000fe20007ffe0ff */
[----:B0-2---:R-:W-:-:S03]  /*0c80*/  VIADD R8, R8, 0x1 ;  /* 0x0000000108087836 */ /* 0x005fc60000000000 */
[----:B------:R-:W-:Y:S02]  /*0c90*/  ISETP.NE.AND P2, PT, R6, RZ, PT ;  /* 0x000000ff0600720c */ /* 0x000fe40003f45270 */
[----:B---3--:R-:W-:-:S05]  /*0ca0*/  IADD3 R2, P1, PT, R2, 0x4, RZ ;  /* 0x0000000402027810 */ /* 0x008fca0007f3e0ff */
[----:B------:R-:W-:Y:S01]  /*0cb0*/  IMAD.X R3, RZ, RZ, R3, P1 ;  /* 0x000000ffff037224 */ /* 0x000fe200008e0603 */
[----:B----45:R-:W-:-:S13]  /*0cc0*/  FSETP.GEU.AND P0, PT, R7, R0, PT ;  /* 0x000000000700720b */ /* 0x030fda0003f0e000 */
[----:B------:R3:W-:Y:S01]  /*0cd0*/  @!P0 STG.E desc[UR4][R4.64], R8 ;  /* 0x0000000804008986 */ /* 0x0007e2000c101904 */
[----:B------:R-:W-:Y:S01]  /*0ce0*/  @!P0 IMAD.MOV.U32 R0, RZ, RZ, R7 ;  /* 0x000000ffff008224 */ /* 0x000fe200078e0007 */
[----:B------:R-:W-:Y:S06]  /*0cf0*/  @P2 BRA `(.L_x_63) ;  /* 0xfffffffc00d82947 */ /* 0x000fec000383ffff */
[----:B------:R-:W-:Y:S05]  /*0d00*/  EXIT ;  /* 0x000000000000794d */ /* 0x000fea0003800000 */
.L_x_64:
        /* <DEDUP_REMOVED lines=15> */
.L_x_74:


//--------------------- .text._Z7get_dstPfS_S_i   --------------------------
	.section	.text._Z7get_dstPfS_S_i,"ax",@progbits
	.align	128
        .global         _Z7get_dstPfS_S_i
        .type           _Z7get_dstPfS_S_i,@function
        .size           _Z7get_dstPfS_S_i,(.L_x_75 - _Z7get_dstPfS_S_i)
        .other          _Z7get_dstPfS_S_i,@"STO_CUDA_ENTRY STV_DEFAULT"
_Z7get_dstPfS_S_i:
.text._Z7get_dstPfS_S_i:
[----:B------:R-:W-:Y:S01]  /*0000*/  LDC R1, c[0x0][0x37c] ;  /* 0x0000df00ff017b82 */ /* 0x000fe20000000800 */
[----:B------:R-:W0:Y:S07]  /*0010*/  S2R R17, SR_TID.X ;  /* 0x0000000000117919 */ /* 0x000e2e0000002100 */
[----:B------:R-:W1:Y:S01]  /*0020*/  S2UR UR6, SR_CTAID.X ;  /* 0x00000000000679c3 */ /* 0x000e620000002500 */
[----:B------:R-:W2:Y:S07]  /*0030*/  LDCU.64 UR4, c[0x0][0x358] ;  /* 0x00006b00ff0477ac */ /* 0x000eae0008000a00 */
[----:B------:R-:W1:Y:S08]  /*0040*/  LDC R8, c[0x0][0x398] ;  /* 0x0000e600ff087b82 */ /* 0x000e700000000800 */
[----:B------:R-:W3:Y:S08]  /*0050*/  LDC.64 R2, c[0x0][0x388] ;  /* 0x0000e200ff027b82 */ /* 0x000ef00000000a00 */
[----:B------:R-:W4:Y:S01]  /*0060*/  LDC.64 R4, c[0x0][0x390] ;  /* 0x0000e400ff047b82 */ /* 0x000f220000000a00 */
[----:B-1----:R-:W-:-:S07]  /*0070*/  IMAD R9, R8, UR6, RZ ;  /* 0x0000000608097c24 */ /* 0x002fce000f8e02ff */
[----:B------:R-:W1:Y:S01]  /*0080*/  LDC R0, c[0x0][0x360] ;  /* 0x0000d800ff007b82 */ /* 0x000e620000000800 */
[----:B0-----:R-:W-:Y:S02]  /*0090*/  IMAD R11, R17, R8, RZ ;  /* 0x00000008110b7224 */ /* 0x001fe400078e02ff */
[----:B---3--:R-:W-:-:S05]  /*00a0*/  IMAD.WIDE R12, R9, 0x4, R2 ;  /* 0x00000004090c7825 */ /* 0x008fca00078e0202 */
[----:B------:R-:W0:Y:S01]  /*00b0*/  LDC.64 R6, c[0x0][0x380] ;  /* 0x0000e000ff067b82 */ /* 0x000e220000000a00 */
[----:B--2---:R-:W2:Y:S01]  /*00c0*/  LDG.E R12, desc[UR4][R12.64] ;  /* 0x000000040c0c7981 */ /* 0x004ea2000c1e1900 */
[----:B----4-:R-:W-:-:S06]  /*00d0*/  IMAD.WIDE R14, R11, 0x4, R4 ;  /* 0x000000040b0e7825 */ /* 0x010fcc00078e0204 */
[----:B------:R-:W2:Y:S01]  /*00e0*/  LDG.E R15, desc[UR4][R14.64] ;  /* 0x000000040e0f7981 */ /* 0x000ea2000c1e1900 */
[----:B------:R-:W-:Y:S01]  /*00f0*/  ISETP.GE.AND P0, PT, R8, 0x2, PT ;  /* 0x000000020800780c */ /* 0x000fe20003f06270 */
[----:B-1----:R-:W-:-:S04]  /*0100*/  IMAD R17, R0, UR6, R17 ;  /* 0x0000000600117c24 */ /* 0x002fc8000f8e0211 */
[----:B0-----:R-:W-:-:S04]  /*0110*/  IMAD.WIDE.U32 R6, R17, 0x4, R6 ;  /* 0x0000000411067825 */ /* 0x001fc800078e0006 */
[----:B--2---:R-:W-:-:S04]  /*0120*/  FADD R0, R12, -R15 ;  /* 0x8000000f0c007221 */ /* 0x004fc80000000000 */
[----:B------:R-:W-:-:S05]  /*0130*/  FMUL R13, R0, R0 ;  /* 0x00000000000d7220 */ /* 0x000fca0000400000 */
[----:B------:R0:W-:Y:S01]  /*0140*/  STG.E desc[UR4][R6.64], R13 ;  /* 0x0000000d06007986 */ /* 0x0001e2000c101904 */
[----:B------:R-:W-:Y:S05]  /*0150*/  @!P0 EXIT ;  /* 0x000000000000894d */ /* 0x000fea0003800000 */
[----:B------:R-:W-:-:S04]  /*0160*/  IADD3 R0, PT, PT, R8, -0x2, RZ ;  /* 0xfffffffe08007810 */ /* 0x000fc80007ffe0ff */
[----:B------:R-:W-:Y:S02]  /*0170*/  ISETP.GE.U32.AND P0, PT, R0, 0x7, PT ;  /* 0x000000070000780c */ /* 0x000fe40003f06070 */
[----:B------:R-:W-:Y:S01]  /*0180*/  IADD3 R0, PT, PT, R8, -0x1, RZ ;  /* 0xffffffff08007810 */ /* 0x000fe20007ffe0ff */
[----:B------:R-:W-:-:S03]  /*0190*/  HFMA2 R8, -RZ, RZ, 0, 5.9604644775390625e-08 ;  /* 0x00000001ff087431 */ /* 0x000fc600000001ff */
[----:B------:R-:W-:-:S07]  /*01a0*/  LOP3.LUT R18, R0, 0x7, RZ, 0xc0, !PT ;  /* 0x0000000700127812 */ /* 0x000fce00078ec0ff */
[----:B------:R-:W-:Y:S05]  /*01b0*/  @!P0 BRA `(.L_x_65) ;  /* 0x0000000000f08947 */ /* 0x000fea0003800000 */
[----:B------:R-:W-:Y:S02]  /*01c0*/  IADD3 R15, PT, PT, R9, 0x1, RZ ;  /* 0x00000001090f7810 */ /* 0x000fe40007ffe0ff */
[----:B------:R-:W-:Y:S02]  /*01d0*/  IADD3 R17, PT, PT, R11, 0x1, RZ ;  /* 0x000000010b117810 */ /* 0x000fe40007ffe0ff */
[----:B------:R-:W-:Y:S01]  /*01e0*/  LOP3.LUT R10, R0, 0xfffffff8, RZ, 0xc0, !PT ;  /* 0xfffffff8000a7812 */ /* 0x000fe200078ec0ff */
[----:B------:R-:W-:Y:S01]  /*01f0*/  IMAD.WIDE.U32 R14, R15, 0x4, R2 ;  /* 0x000000040f0e7825 */ /* 0x000fe200078e0002 */
[----:B------:R-:W-:Y:S02]  /*0200*/  MOV R8, RZ ;  /* 0x000000ff00087202 */ /* 0x000fe40000000f00 */
[----:B------:R-:W-:Y:S01]  /*0210*/  IADD3 R10, PT, PT, -R10, RZ, RZ ;  /* 0x000000ff0a0a7210 */ /* 0x000fe20007ffe1ff */
[----:B------:R-:W-:Y:S01]  /*0220*/  IMAD.WIDE.U32 R16, R17, 0x4, R4 ;  /* 0x0000000411107825 */ /* 0x000fe200078e0004 */
[----:B------:R-:W-:-:S02]  /*0230*/  IADD3 R14, P0, PT, R14, 0x10, RZ ;  /* 0x000000100e0e7810 */ /* 0x000fc40007f1e0ff */
[----:B------:R-:W-:-:S03]  /*0240*/  IADD3 R16, P1, PT, R16, 0x10, RZ ;  /* 0x0000001010107810 */ /* 0x000fc60007f3e0ff */
[----:B------:R-:W-:Y:S01]  /*0250*/  IMAD.X R15, RZ, RZ, R15, P0 ;  /* 0x000000ffff0f7224 */ /* 0x000fe200000e060f */
[----:B------:R-:W-:-:S09]  /*0260*/  IADD3.X R17, PT, PT, RZ, R17, RZ, P1, !PT ;  /* 0x00000011ff117210 */ /* 0x000fd20000ffe4ff */
.L_x_66:
[----:B------:R-:W2:Y:S04]  /*0270*/  LDG.E R12, desc[UR4][R14.64+-0x10] ;  /* 0xfffff0040e0c7981 */ /* 0x000ea8000c1e1900 */
[----:B-1----:R-:W2:Y:S02]  /*0280*/  LDG.E R19, desc[UR4][R16.64+-0x10] ;  /* 0xfffff00410137981 */ /* 0x002ea4000c1e1900 */
[----:B--2---:R-:W-:-:S04]  /*0290*/  FADD R12, R12, -R19 ;  /* 0x800000130c0c7221 */ /* 0x004fc80000000000 */
[----:B0-----:R-:W-:-:S05]  /*02a0*/  FFMA R13, R12, R12, R13 ;  /* 0x0000000c0c0d7223 */ /* 0x001fca000000000d */
[----:B------:R0:W-:Y:S04]  /*02b0*/  STG.E desc[UR4][R6.64], R13 ;  /* 0x0000000d06007986 */ /* 0x0001e8000c101904 */
[----:B------:R-:W2:Y:S04]  /*02c0*/  LDG.E R12, desc[UR4][R14.64+-0xc] ;  /* 0xfffff4040e0c7981 */ /* 0x000ea8000c1e1900 */
[----:B------:R-:W2:Y:S02]  /*02d0*/  LDG.E R19, desc[UR4][R16.64+-0xc] ;  /* 0xfffff40410137981 */ /* 0x000ea4000c1e1900 */
[----:B--2---:R-:W-:-:S04]  /*02e0*/  FADD R12, R12, -R19 ;  /* 0x800000130c0c7221 */ /* 0x004fc80000000000 */
[----:B------:R-:W-:-:S05]  /*02f0*/  FFMA R19, R12, R12, R13 ;  /* 0x0000000c0c137223 */ /* 0x000fca000000000d */
[----:B------:R1:W-:Y:S04]  /*0300*/  STG.E desc[UR4][R6.64], R19 ;  /* 0x0000001306007986 */ /* 0x0003e8000c101904 */
[----:B------:R-:W2:Y:S04]  /*0310*/  LDG.E R12, desc[UR4][R14.64+-0x8] ;  /* 0xfffff8040e0c7981 */ /* 0x000ea8000c1e1900 */
[----:B------:R-:W2:Y:S02]  /*0320*/  LDG.E R21, desc[UR4][R16.64+-0x8] ;  /* 0xfffff80410157981 */ /* 0x000ea4000c1e1900 */
[----:B--2---:R-:W-:-:S04]  /*0330*/  FADD R12, R12, -R21 ;  /* 0x800000150c0c7221 */ /* 0x004fc80000000000 */
[----:B------:R-:W-:-:S05]  /*0340*/  FFMA R21, R12, R12, R19 ;  /* 0x0000000c0c157223 */ /* 0x000fca0000000013 */
[----:B------:R2:W-:Y:S04]  /*0350*/  STG.E desc[UR4][R6.64], R21 ;  /* 0x0000001506007986 */ /* 0x0005e8000c101904 */
[----:B------:R-:W3:Y:S04]  /*0360*/  LDG.E R12, desc[UR4][R14.64+-0x4] ;  /* 0xfffffc040e0c7981 */ /* 0x000ee8000c1e1900 */
[----:B0-----:R-:W3:Y:S02]  /*0370*/  LDG.E R13, desc[UR4][R16.64+-0x4] ;  /* 0xfffffc04100d7981 */ /* 0x001ee4000c1e1900 */
[----:B---3--:R-:W-:-:S04]  /*0380*/  FADD R12, R12, -R13 ;  /* 0x8000000d0c0c7221 */ /* 0x008fc80000000000 */
[----:B------:R-:W-:-:S05]  /*0390*/  FFMA R13, R12, R12, R21 ;  /* 0x0000000c0c0d7223 */ /* 0x000fca0000000015 */
[----:B------:R0:W-:Y:S04]  /*03a0*/  STG.E desc[UR4][R6.64], R13 ;  /* 0x0000000d06007986 */ /* 0x0001e8000c101904 */
[----:B------:R-:W3:Y:S04]  /*03b0*/  LDG.E R12, desc[UR4][R14.64] ;  /* 0x000000040e0c7981 */ /* 0x000ee8000c1e1900 */
[----:B-1----:R-:W3:Y:S02]  /*03c0*/  LDG.E R19, desc[UR4][R16.64] ;  /* 0x0000000410137981 */ /* 0x002ee4000c1e1900 */
[----:B---3--:R-:W-:-:S04]  /*03d0*/  FADD R12, R12, -R19 ;  /* 0x800000130c0c7221 */ /* 0x008fc80000000000 */
[----:B------:R-:W-:-:S05]  /*03e0*/  FFMA R19, R12, R12, R13 ;  /* 0x0000000c0c137223 */ /* 0x000fca000000000d */
[----:B------:R1:W-:Y:S04]  /*03f0*/  STG.E desc[UR4][R6.64], R19 ;  /* 0x0000001306007986 */ /* 0x0003e8000c101904 */
[----:B------:R-:W3:Y:S04]  /*0400*/  LDG.E R12, desc[UR4][R14.64+0x4] ;  /* 0x000004040e0c7981 */ /* 0x000ee8000c1e1900 */
[----:B--2---:R-:W3:Y:S02]  /*0410*/  LDG.E R21, desc[UR4][R16.64+0x4] ;  /* 0x0000040410157981 */ /* 0x004ee4000c1e1900 */
[----:B---3--:R-:W-:-:S04]  /*0420*/  FADD R12, R12, -R21 ;  /* 0x800000150c0c7221 */ /* 0x008fc80000000000 */
[----:B------:R-:W-:-:S05]  /*0430*/  FFMA R21, R12, R12, R19 ;  /* 0x0000000c0c157223 */ /* 0x000fca0000000013 */
[----:B------:R1:W-:Y:S04]  /*0440*/  STG.E desc[UR4][R6.64], R21 ;  /* 0x0000001506007986 */ /* 0x0003e8000c101904 */
[----:B------:R-:W2:Y:S04]  /*0450*/  LDG.E R12, desc[UR4][R14.64+0x8] ;  /* 0x000008040e0c7981 */ /* 0x000ea8000c1e1900 */
[----:B0-----:R-:W2:Y:S02]  /*0460*/  LDG.E R13, desc[UR4][R16.64+0x8] ;  /* 0x00000804100d7981 */ /* 0x001ea4000c1e1900 */
[----:B--2---:R-:W-:-:S04]  /*0470*/  FADD R12, R12, -R13 ;  /* 0x8000000d0c0c7221 */ /* 0x004fc80000000000 */
[----:B------:R-:W-:-:S05]  /*0480*/  FFMA R23, R12, R12, R21 ;  /* 0x0000000c0c177223 */ /* 0x000fca0000000015 */
[----:B------:R1:W-:Y:S04]  /*0490*/  STG.E desc[UR4][R6.64], R23 ;  /* 0x0000001706007986 */ /* 0x0003e8000c101904 */
[----:B------:R0:W2:Y:S04]  /*04a0*/  LDG.E R12, desc[UR4][R14.64+0xc] ;  /* 0x00000c040e0c7981 */ /* 0x0000a8000c1e1900 */
[----:B------:R3:W2:Y:S01]  /*04b0*/  LDG.E R13, desc[UR4][R16.64+0xc] ;  /* 0x00000c04100d7981 */ /* 0x0006a2000c1e1900 */
[----:B------:R-:W-:Y:S02]  /*04c0*/  IADD3 R10, PT, PT, R10, 0x8, RZ ;  /* 0x000000080a0a7810 */ /* 0x000fe40007ffe0ff */
[----:B------:R-:W-:-:S02]  /*04d0*/  IADD3 R8, PT, PT, R8, 0x8, RZ ;  /* 0x0000000808087810 */ /* 0x000fc40007ffe0ff */
[----:B------:R-:W-:Y:S02]  /*04e0*/  ISETP.NE.AND P0, PT, R10, RZ, PT ;  /* 0x000000ff0a00720c */ /* 0x000fe40003f05270 */
[----:B0-----:R-:W-:Y:S02]  /*04f0*/  IADD3 R14, P1, PT, R14, 0x20, RZ ;  /* 0x000000200e0e7810 */ /* 0x001fe40007f3e0ff */
[----:B---3--:R-:W-:-:S03]  /*0500*/  IADD3 R16, P2, PT, R16, 0x20, RZ ;  /* 0x0000002010107810 */ /* 0x008fc60007f5e0ff */
[----:B------:R-:W-:Y:S01]  /*0510*/  IMAD.X R15, RZ, RZ, R15, P1 ;  /* 0x000000ffff0f7224 */ /* 0x000fe200008e060f */
[----:B------:R-:W-:Y:S01]  /*0520*/  IADD3.X R17, PT, PT, RZ, R17, RZ, P2, !PT ;  /* 0x00000011ff117210 */ /* 0x000fe200017fe4ff */
[----:B--2---:R-:W-:-:S04]  /*0530*/  FADD R12, R12, -R13 ;  /* 0x8000000d0c0c7221 */ /* 0x004fc80000000000 */
[----:B------:R-:W-:-:S05]  /*0540*/  FFMA R13, R12, R12, R23 ;  /* 0x0000000c0c0d7223 */ /* 0x000fca0000000017 */
[----:B------:R1:W-:Y:S01]  /*0550*/  STG.E desc[UR4][R6.64], R13 ;  /* 0x0000000d06007986 */ /* 0x0003e2000c101904 */
[----:B------:R-:W-:Y:S05]  /*0560*/  @P0 BRA `(.L_x_66) ;  /* 0xfffffffc00400947 */ /* 0x000fea000383ffff */
[----:B------:R-:W-:-:S07]  /*0570*/  IADD3 R8, PT, PT, R8, 0x1, RZ ;  /* 0x0000000108087810 */ /* 0x000fce0007ffe0ff */
.L_x_65:
[----:B------:R-:W-:-:S13]  /*0580*/  ISETP.NE.AND P0, PT, R18, RZ, PT ;  /* 0x000000ff1200720c */ /* 0x000fda0003f05270 */
[----:B------:R-:W-:Y:S05]  /*0590*/  @!P0 EXIT ;  /* 0x000000000000894d */ /* 0x000fea0003800000 */
[----:B------:R-:W-:Y:S02]  /*05a0*/  ISETP.GE.U32.AND P1, PT, R18, 0x4, PT ;  /* 0x000000041200780c */ /* 0x000fe40003f26070 */
[----:B------:R-:W-:-:S04]  /*05b0*/  LOP3.LUT R12, R0, 0x3, RZ, 0xc0, !PT ;  /* 0x00000003000c7812 */ /* 0x000fc800078ec0ff */
[----:B------:R-:W-:-:S07]  /*05c0*/  ISETP.NE.AND P0, PT, R12, RZ, PT ;  /* 0x000000ff0c00720c */ /* 0x000fce0003f05270 */
[----:B------:R-:W-:Y:S06]  /*05d0*/  @!P1 BRA `(.L_x_67) ;  /* 0x00000000008c9947 */ /* 0x000fec0003800000 */
[----:B-1----:R-:W-:Y:S01]  /*05e0*/  IADD3 R19, PT, PT, R9, R8, RZ ;  /* 0x0000000809137210 */ /* 0x002fe20007ffe0ff */
[----:B------:R-:W-:Y:S01]  /*05f0*/  IMAD.IADD R21, R11, 0x1, R8 ;  /* 0x000000010b157824 */ /* 0x000fe200078e0208 */
[----:B------:R-:W1:Y:S01]  /*0600*/  LDC.64 R14, c[0x0][0x388] ;  /* 0x0000e200ff0e7b82 */ /* 0x000e620000000a00 */
[----:B------:R-:W2:Y:S02]  /*0610*/  LDCU.64 UR6, c[0x0][0x390] ;  /* 0x00007200ff0677ac */ /* 0x000ea40008000a00 */
[----:B------:R-:W-:-:S04]  /*0620*/  IMAD.WIDE.U32 R18, R19, 0x4, R2 ;  /* 0x0000000413127825 */ /* 0x000fc800078e0002 */
[----:B------:R-:W-:Y:S02]  /*0630*/  IMAD.WIDE.U32 R20, R21, 0x4, R4 ;  /* 0x0000000415147825 */ /* 0x000fe400078e0004 */
[----:B------:R-:W3:Y:S04]  /*0640*/  LDG.E R18, desc[UR4][R18.64] ;  /* 0x0000000412127981 */ /* 0x000ee8000c1e1900 */
[----:B------:R-:W3:Y:S01]  /*0650*/  LDG.E R21, desc[UR4][R20.64] ;  /* 0x0000000414157981 */ /* 0x000ee2000c1e1900 */
[-C--:B------:R-:W-:Y:S02]  /*0660*/  IADD3 R23, P1, PT, R9, R8.reuse, RZ ;  /* 0x0000000809177210 */ /* 0x080fe40007f3e0ff */
[----:B------:R-:W-:Y:S02]  /*0670*/  IADD3 R17, P2, PT, R11, R8, RZ ;  /* 0x000000080b117210 */ /* 0x000fe40007f5e0ff */
[----:B------:R-:W-:-:S02]  /*0680*/  IADD3.X R24, PT, PT, RZ, RZ, RZ, P1, !PT ;  /* 0x000000ffff187210 */ /* 0x000fc40000ffe4ff */
[----:B------:R-:W-:Y:S02]  /*0690*/  IADD3.X R22, PT, PT, RZ, RZ, RZ, P2, !PT ;  /* 0x000000ffff167210 */ /* 0x000fe400017fe4ff */
[----:B--2---:R-:W-:Y:S02]  /*06a0*/  LEA R16, P2, R17, UR6, 0x2 ;  /* 0x0000000611107c11 */ /* 0x004fe4000f8410ff */
[----:B-1----:R-:W-:Y:S02]  /*06b0*/  LEA R14, P1, R23, R14, 0x2 ;  /* 0x0000000e170e7211 */ /* 0x002fe400078210ff */
[----:B------:R-:W-:Y:S02]  /*06c0*/  LEA.HI.X R17, R17, UR7, R22, 0x2, P2 ;  /* 0x0000000711117c11 */ /* 0x000fe400090f1416 */
[----:B------:R-:W-:Y:S01]  /*06d0*/  LEA.HI.X R15, R23, R15, R24, 0x2, P1 ;  /* 0x0000000f170f7211 */ /* 0x000fe200008f1418 */
[----:B---3--:R-:W-:-:S04]  /*06e0*/  FADD R10, R18, -R21 ;  /* 0x80000015120a7221 */ /* 0x008fc80000000000 */
[----:B0-----:R-:W-:-:S05]  /*06f0*/  FFMA R13, R10, R10, R13 ;  /* 0x0000000a0a0d7223 */ /* 0x001fca000000000d */
[----:B------:R0:W-:Y:S04]  /*0700*/  STG.E desc[UR4][R6.64], R13 ;  /* 0x0000000d06007986 */ /* 0x0001e8000c101904 */
[----:B------:R-:W2:Y:S04]  /*0710*/  LDG.E R19, desc[UR4][R16.64+0x4] ;  /* 0x0000040410137981 */ /* 0x000ea8000c1e1900 */
[----:B------:R-:W2:Y:S02]  /*0720*/  LDG.E R10, desc[UR4][R14.64+0x4] ;  /* 0x000004040e0a7981 */ /* 0x000ea4000c1e1900 */
[----:B--2---:R-:W-:-:S04]  /*0730*/  FADD R10, R10, -R19 ;  /* 0x800000130a0a7221 */ /* 0x004fc80000000000 */
[----:B------:R-:W-:-:S05]  /*0740*/  FFMA R19, R10, R10, R13 ;  /* 0x0000000a0a137223 */ /* 0x000fca000000000d */
[----:B------:R2:W-:Y:S04]  /*0750*/  STG.E desc[UR4][R6.64], R19 ;  /* 0x0000001306007986 */ /* 0x0005e8000c101904 */
[----:B------:R-:W3:Y:S04]  /*0760*/  LDG.E R10, desc[UR4][R14.64+0x8] ;  /* 0x000008040e0a7981 */ /* 0x000ee8000c1e1900 */
[----:B------:R-:W3:Y:S02]  /*0770*/  LDG.E R21, desc[UR4][R16.64+0x8] ;  /* 0x0000080410157981 */ /* 0x000ee4000c1e1900 */
[----:B---3--:R-:W-:-:S04]  /*0780*/  FADD R10, R10, -R21 ;  /* 0x800000150a0a7221 */ /* 0x008fc80000000000 */
[----:B------:R-:W-:-:S05]  /*0790*/  FFMA R21, R10, R10, R19 ;  /* 0x0000000a0a157223 */ /* 0x000fca0000000013 */
[----:B------:R2:W-:Y:S04]  /*07a0*/  STG.E desc[UR4][R6.64], R21 ;  /* 0x0000001506007986 */ /* 0x0005e8000c101904 */
[----:B------:R-:W3:Y:S04]  /*07b0*/  LDG.E R10, desc[UR4][R14.64+0xc] ;  /* 0x00000c040e0a7981 */ /* 0x000ee8000c1e1900 */
[----:B0-----:R-:W3:Y:S01]  /*07c0*/  LDG.E R13, desc[UR4][R16.64+0xc] ;  /* 0x00000c04100d7981 */ /* 0x001ee2000c1e1900 */
[----:B------:R-:W-:Y:S01]  /*07d0*/  IADD3 R8, PT, PT, R8, 0x4, RZ ;  /* 0x0000000408087810 */ /* 0x000fe20007ffe0ff */
[----:B---3--:R-:W-:-:S04]  /*07e0*/  FADD R10, R10, -R13 ;  /* 0x8000000d0a0a7221 */ /* 0x008fc80000000000 */
[----:B------:R-:W-:-:S05]  /*07f0*/  FFMA R13, R10, R10, R21 ;  /* 0x0000000a0a0d7223 */ /* 0x000fca0000000015 */
[----:B------:R2:W-:Y:S02]  /*0800*/  STG.E desc[UR4][R6.64], R13 ;  /* 0x0000000d06007986 */ /* 0x0005e4000c101904 */
.L_x_67:
[----:B------:R-:W-:Y:S05]  /*0810*/  @!P0 EXIT ;  /* 0x000000000000894d */ /* 0x000fea0003800000 */
[----:B------:R-:W-:Y:S02]  /*0820*/  ISETP.NE.AND P1, PT, R12, 0x1, PT ;  /* 0x000000010c00780c */ /* 0x000fe40003f25270 */
[----:B------:R-:W-:-:S04]  /*0830*/  LOP3.LUT R0, R0, 0x1, RZ, 0xc0, !PT ;  /* 0x0000000100007812 */ /* 0x000fc800078ec0ff */
[----:B------:R-:W-:-:S07]  /*0840*/  ISETP.NE.U32.AND P0, PT, R0, 0x1, PT ;  /* 0x000000010000780c */ /* 0x000fce0003f05070 */
[----:B------:R-:W-:Y:S06]  /*0850*/  @!P1 BRA `(.L_x_68) ;  /* 0x0000000000649947 */ /* 0x000fec0003800000 */
[----:B-12---:R-:W-:Y:S01]  /*0860*/  IADD3 R19, PT, PT, R9, R8, RZ ;  /* 0x0000000809137210 */ /* 0x006fe20007ffe0ff */
        /* <DEDUP_REMOVED lines=11> */
[C---:B--2---:R-:W-:Y:S02]  /*0920*/  LEA R16, P2, R17.reuse, UR6, 0x2 ;  /* 0x0000000611107c11 */ /* 0x044fe4000f8410ff */
[C---:B-1----:R-:W-:Y:S02]  /*0930*/  LEA R14, P1, R10.reuse, R14, 0x2 ;  /* 0x0000000e0a0e7211 */ /* 0x042fe400078210ff */
[----:B------:R-:W-:Y:S02]  /*0940*/  LEA.HI.X R17, R17, UR7, R22, 0x2, P2 ;  /* 0x0000000711117c11 */ /* 0x000fe400090f1416 */
[----:B------:R-:W-:Y:S01]  /*0950*/  LEA.HI.X R15, R10, R15, R12, 0x2, P1 ;  /* 0x0000000f0a0f7211 */ /* 0x000fe200008f140c */
[----:B---3--:R-:W-:-:S04]  /*0960*/  FADD R0, R18, -R21 ;  /* 0x8000001512007221 */ /* 0x008fc80000000000 */
[----:B------:R-:W-:-:S05]  /*0970*/  FFMA R19, R0, R0, R13 ;  /* 0x0000000000137223 */ /* 0x000fca000000000d */
[----:B------:R3:W-:Y:S04]  /*0980*/  STG.E desc[UR4][R6.64], R19 ;  /* 0x0000001306007986 */ /* 0x0007e8000c101904 */
[----:B------:R-:W2:Y:S04]  /*0990*/  LDG.E R17, desc[UR4][R16.64+0x4] ;  /* 0x0000040410117981 */ /* 0x000ea8000c1e1900 */
[----:B------:R-:W2:Y:S01]  /*09a0*/  LDG.E R14, desc[UR4][R14.64+0x4] ;  /* 0x000004040e0e7981 */ /* 0x000ea2000c1e1900 */
[----:B------:R-:W-:Y:S01]  /*09b0*/  IADD3 R8, PT, PT, R8, 0x2, RZ ;  /* 0x0000000208087810 */ /* 0x000fe20007ffe0ff */
[----:B--2---:R-:W-:-:S04]  /*09c0*/  FADD R0, R14, -R17 ;  /* 0x800000110e007221 */ /* 0x004fc80000000000 */
[----:B0-----:R-:W-:-:S05]  /*09d0*/  FFMA R13, R0, R0, R19 ;  /* 0x00000000000d7223 */ /* 0x001fca0000000013 */
[----:B------:R3:W-:Y:S02]  /*09e0*/  STG.E desc[UR4][R6.64], R13 ;  /* 0x0000000d06007986 */ /* 0x0007e4000c101904 */
.L_x_68:
[----:B------:R-:W-:Y:S05]  /*09f0*/  @P0 EXIT ;  /* 0x000000000000094d */ /* 0x000fea0003800000 */
[-C--:B------:R-:W-:Y:S02]  /*0a00*/  IADD3 R9, PT, PT, R9, R8.reuse, RZ ;  /* 0x0000000809097210 */ /* 0x080fe40007ffe0ff */
[----:B------:R-:W-:-:S03]  /*0a10*/  IADD3 R11, PT, PT, R11, R8, RZ ;  /* 0x000000080b0b7210 */ /* 0x000fc60007ffe0ff */
[----:B------:R-:W-:-:S04]  /*0a20*/  IMAD.WIDE.U32 R2, R9, 0x4, R2 ;  /* 0x0000000409027825 */ /* 0x000fc800078e0002 */
[----:B------:R-:W-:Y:S02]  /*0a30*/  IMAD.WIDE.U32 R4, R11, 0x4, R4 ;  /* 0x000000040b047825 */ /* 0x000fe400078e0004 */
[----:B------:R-:W4:Y:S04]  /*0a40*/  LDG.E R2, desc[UR4][R2.64] ;  /* 0x0000000402027981 */ /* 0x000f28000c1e1900 */
[----:B------:R-:W4:Y:S02]  /*0a50*/  LDG.E R5, desc[UR4][R4.64] ;  /* 0x0000000404057981 */ /* 0x000f24000c1e1900 */
[----:B----4-:R-:W-:-:S04]  /*0a60*/  FADD R0, R2, -R5 ;  /* 0x8000000502007221 */ /* 0x010fc80000000000 */
[----:B0123--:R-:W-:-:S05]  /*0a70*/  FFMA R13, R0, R0, R13 ;  /* 0x00000000000d7223 */ /* 0x00ffca000000000d */
[----:B------:R-:W-:Y:S01]  /*0a80*/  STG.E desc[UR4][R6.64], R13 ;  /* 0x0000000d06007986 */ /* 0x000fe2000c101904 */
[----:B------:R-:W-:Y:S05]  /*0a90*/  EXIT ;  /* 0x000000000000794d */ /* 0x000fea0003800000 */
.L_x_69:
        /* <DEDUP_REMOVED lines=14> */
.L_x_75:


//--------------------- .nv.shared.reserved.0     --------------------------
	.section	.nv.shared.reserved.0,"aw",@nobits
	.weak		__nv_reservedSMEM_offset_0_alias
	.size		__nv_reservedSMEM_offset_0_alias, 0, 64
	.other		__nv_reservedSMEM_offset_0_alias,@"STO_CUDA_RESERVED_SHARED STV_DEFAULT"
__nv_reservedSMEM_offset_0_alias:
	.zero		0
	.zero		64


//--------------------- .nv.constant0._Z14recenter_step2PfS_Pii --------------------------
	.section	.nv.constant0._Z14recenter_step2PfS_Pii,"a",@progbits
	.sectionflags	@""
	.align	4
.nv.constant0._Z14recenter_step2PfS_Pii:
	.zero		924


//--------------------- .nv.constant0._Z14recenter_step1PfPiS_S0_ii --------------------------
	.section	.nv.constant0._Z14recenter_step1PfPiS_S0_ii,"a",@progbits
	.sectionflags	@""
	.align	4
.nv.constant0._Z14recenter_step1PfPiS_S0_ii:
	.zero		936


//--------------------- .nv.constant0._Z5clearPfPii --------------------------
	.section	.nv.constant0._Z5clearPfPii,"a",@progbits
	.sectionflags	@""
	.align	4
.nv.constant0._Z5clearPfPii:
	.zero		916


//--------------------- .nv.constant0._Z7regroupPiPfi --------------------------
	.section	.nv.constant0._Z7regroupPiPfi,"a",@progbits
	.sectionflags	@""
	.align	4
.nv.constant0._Z7regroupPiPfi:
	.zero		916


//--------------------- .nv.constant0._Z7get_dstPfS_S_i --------------------------
	.section	.nv.constant0._Z7get_dstPfS_S_i,"a",@progbits
	.sectionflags	@""
	.align	4
.nv.constant0._Z7get_dstPfS_S_i:
	.zero		924


//--------------------- SYMBOLS --------------------------

	.type		.nv.reservedSmem.offset0,@object
	.size		.nv.reservedSmem.offset0,0x4
